	.target	sm_100

	.elftype	@"ET_EXEC"


//--------------------- .note.nv.tkinfo           --------------------------
	.section	.note.nv.tkinfo,"",@"SHT_NOTE"
	.sectionflags	@"SHF_NOTE_NV_TKINFO"
	.tkinfo
        /*0018*/ 	.word	0x00000081
        /*0030*/ 	.string	""
        /*0030*/ 	.string	"ptxas"
        /*0030*/ 	.string	"Cuda compilation tools, release 12.9, V12.9.86"
        /*0030*/ 	.string	"Build cuda_12.9.r12.9/compiler.36037853_0"
        /*0030*/ 	.string	"-regUsageLevel 10 -arch sm_100f -m 64 "



//--------------------- .note.nv.cuver            --------------------------
	.section	.note.nv.cuver,"",@"SHT_NOTE"
	.sectionflags	@"SHF_NOTE_NV_CUVER"
        /*0018*/ 	.short	0x0001
        /*001a*/ 	.short	0x0064
        /*001c*/ 	.short	0x0001
        /*001e*/ 	.short	0x0000
        /*0020*/ 	.short	0x0001
        /*0022*/ 	.short	0x0000


//--------------------- .nv.info                  --------------------------
	.section	.nv.info,"",@"SHT_CUDA_INFO"
	.align	4


	//----- nvinfo : EIATTR_REGCOUNT
	.align		4
        /*0000*/ 	.byte	0x04, 0x2f
        /*0002*/ 	.short	(.L_15 - .L_14)
	.align		4
.L_14:
        /*0004*/ 	.word	index@(_ZN9deep_gemm24sm100_fp8_gemm_1d1d_implILN4cute4UMMA5MajorE0ELS3_0ELj0ELj4096ELj7168ELj128ELj224ELj128ELj64ELj128ELj128ELj64ELj4ELj128ELj128ELj1ELb0ELj147ELNS_8GemmTypeE1ELb0EN7cutlass10bfloat16_tENS_16EpilogueIdentityEEEvPijjj14CUtensorMap_stS9_S9_S9_S9_)
        /*0008*/ 	.word	0x00000038


	//----- nvinfo : EIATTR_FRAME_SIZE
	.align		4
.L_15:
        /*000c*/ 	.byte	0x04, 0x11
        /*000e*/ 	.short	(.L_17 - .L_16)
	.align		4
.L_16:
        /*0010*/ 	.word	index@($__internal_3_$__cuda_sm20_div_u16)
        /*0014*/ 	.word	0x00000000


	//----- nvinfo : EIATTR_FRAME_SIZE
	.align		4
.L_17:
        /*0018*/ 	.byte	0x04, 0x11
        /*001a*/ 	.short	(.L_19 - .L_18)
	.align		4
.L_18:
        /*001c*/ 	.word	index@($__internal_2_$__cuda_sm10x_tcgen05_guardrail_trap_unallocated_columns_being_dealloced)
        /*0020*/ 	.word	0x00000000


	//----- nvinfo : EIATTR_FRAME_SIZE
	.align		4
.L_19:
        /*0024*/ 	.byte	0x04, 0x11
        /*0026*/ 	.short	(.L_21 - .L_20)
	.align		4
.L_20:
        /*0028*/ 	.word	index@($__internal_1_$__cuda_sm10x_tcgen05_guardrail_trap_phase_invalid_during_alloc)
        /*002c*/ 	.word	0x00000000


	//----- nvinfo : EIATTR_FRAME_SIZE
	.align		4
.L_21:
        /*0030*/ 	.byte	0x04, 0x11
        /*0032*/ 	.short	(.L_23 - .L_22)
	.align		4
.L_22:
        /*0034*/ 	.word	index@($__internal_0_$__cuda_sm10x_tcgen05_guardrail_trap_col_being_dealloced_not_returned_by_alloc)
        /*0038*/ 	.word	0x00000000


	//----- nvinfo : EIATTR_FRAME_SIZE
	.align		4
.L_23:
        /*003c*/ 	.byte	0x04, 0x11
        /*003e*/ 	.short	(.L_25 - .L_24)
	.align		4
.L_24:
        /*0040*/ 	.word	index@(_ZN9deep_gemm24sm100_fp8_gemm_1d1d_implILN4cute4UMMA5MajorE0ELS3_0ELj0ELj4096ELj7168ELj128ELj224ELj128ELj64ELj128ELj128ELj64ELj4ELj128ELj128ELj1ELb0ELj147ELNS_8GemmTypeE1ELb0EN7cutlass10bfloat16_tENS_16EpilogueIdentityEEEvPijjj14CUtensorMap_stS9_S9_S9_S9_)
        /*0044*/ 	.word	0x00000000


	//----- nvinfo : EIATTR_MIN_STACK_SIZE
	.align		4
.L_25:
        /*0048*/ 	.byte	0x04, 0x12
        /*004a*/ 	.short	(.L_27 - .L_26)
	.align		4
.L_26:
        /*004c*/ 	.word	index@(_ZN9deep_gemm24sm100_fp8_gemm_1d1d_implILN4cute4UMMA5MajorE0ELS3_0ELj0ELj4096ELj7168ELj128ELj224ELj128ELj64ELj128ELj128ELj64ELj4ELj128ELj128ELj1ELb0ELj147ELNS_8GemmTypeE1ELb0EN7cutlass10bfloat16_tENS_16EpilogueIdentityEEEvPijjj14CUtensorMap_stS9_S9_S9_S9_)
        /*0050*/ 	.word	0x00000000
.L_27:


//--------------------- .nv.info._ZN9deep_gemm24sm100_fp8_gemm_1d1d_implILN4cute4UMMA5MajorE0ELS3_0ELj0ELj4096ELj7168ELj128ELj224ELj128ELj64ELj128ELj128ELj64ELj4ELj128ELj128ELj1ELb0ELj147ELNS_8GemmTypeE1ELb0EN7cutlass10bfloat16_tENS_16EpilogueIdentityEEEvPijjj14CUtensorMap_stS9_S9_S9_S9_ --------------------------
	.section	.nv.info._ZN9deep_gemm24sm100_fp8_gemm_1d1d_implILN4cute4UMMA5MajorE0ELS3_0ELj0ELj4096ELj7168ELj128ELj224ELj128ELj64ELj128ELj128ELj64ELj4ELj128ELj128ELj1ELb0ELj147ELNS_8GemmTypeE1ELb0EN7cutlass10bfloat16_tENS_16EpilogueIdentityEEEvPijjj14CUtensorMap_stS9_S9_S9_S9_,"",@"SHT_CUDA_INFO"
	.sectionflags	@""
	.align	4


	//----- nvinfo : EIATTR_CUDA_API_VERSION
	.align		4
        /*0000*/ 	.byte	0x04, 0x37
        /*0002*/ 	.short	(.L_29 - .L_28)
.L_28:
        /*0004*/ 	.word	0x00000081


	//----- nvinfo : EIATTR_KPARAM_INFO
	.align		4
.L_29:
        /*0008*/ 	.byte	0x04, 0x17
        /*000a*/ 	.short	(.L_31 - .L_30)
.L_30:
        /*000c*/ 	.word	0x00000000
        /*0010*/ 	.short	0x0008
        /*0012*/ 	.short	0x0240
        /*0014*/ 	.byte	0x00, 0xf0, 0x01, 0x02


	//----- nvinfo : EIATTR_KPARAM_INFO
	.align		4
.L_31:
        /*0018*/ 	.byte	0x04, 0x17
        /*001a*/ 	.short	(.L_33 - .L_32)
.L_32:
        /*001c*/ 	.word	0x00000000
        /*0020*/ 	.short	0x0007
        /*0022*/ 	.short	0x01c0
        /*0024*/ 	.byte	0x00, 0xf0, 0x01, 0x02


	//----- nvinfo : EIATTR_KPARAM_INFO
	.align		4
.L_33:
        /*0028*/ 	.byte	0x04, 0x17
        /*002a*/ 	.short	(.L_35 - .L_34)
.L_34:
        /*002c*/ 	.word	0x00000000
        /*0030*/ 	.short	0x0006
        /*0032*/ 	.short	0x0140
        /*0034*/ 	.byte	0x00, 0xf0, 0x01, 0x02


	//----- nvinfo : EIATTR_KPARAM_INFO
	.align		4
.L_35:
        /*0038*/ 	.byte	0x04, 0x17
        /*003a*/ 	.short	(.L_37 - .L_36)
.L_36:
        /*003c*/ 	.word	0x00000000
        /*0040*/ 	.short	0x0005
        /*0042*/ 	.short	0x00c0
        /*0044*/ 	.byte	0x00, 0xf0, 0x01, 0x02


	//----- nvinfo : EIATTR_KPARAM_INFO
	.align		4
.L_37:
        /*0048*/ 	.byte	0x04, 0x17
        /*004a*/ 	.short	(.L_39 - .L_38)
.L_38:
        /*004c*/ 	.word	0x00000000
        /*0050*/ 	.short	0x0004
        /*0052*/ 	.short	0x0040
        /*0054*/ 	.byte	0x00, 0xf0, 0x01, 0x02


	//----- nvinfo : EIATTR_KPARAM_INFO
	.align		4
.L_39:
        /*0058*/ 	.byte	0x04, 0x17
        /*005a*/ 	.short	(.L_41 - .L_40)
.L_40:
        /*005c*/ 	.word	0x00000000
        /*0060*/ 	.short	0x0003
        /*0062*/ 	.short	0x0010
        /*0064*/ 	.byte	0x00, 0xf0, 0x11, 0x00


	//----- nvinfo : EIATTR_KPARAM_INFO
	.align		4
.L_41:
        /*0068*/ 	.byte	0x04, 0x17
        /*006a*/ 	.short	(.L_43 - .L_42)
.L_42:
        /*006c*/ 	.word	0x00000000
        /*0070*/ 	.short	0x0002
        /*0072*/ 	.short	0x000c
        /*0074*/ 	.byte	0x00, 0xf0, 0x11, 0x00


	//----- nvinfo : EIATTR_KPARAM_INFO
	.align		4
.L_43:
        /*0078*/ 	.byte	0x04, 0x17
        /*007a*/ 	.short	(.L_45 - .L_44)
.L_44:
        /*007c*/ 	.word	0x00000000
        /*0080*/ 	.short	0x0001
        /*0082*/ 	.short	0x0008
        /*0084*/ 	.byte	0x00, 0xf0, 0x11, 0x00


	//----- nvinfo : EIATTR_KPARAM_INFO
	.align		4
.L_45:
        /*0088*/ 	.byte	0x04, 0x17
        /*008a*/ 	.short	(.L_47 - .L_46)
.L_46:
        /*008c*/ 	.word	0x00000000
        /*0090*/ 	.short	0x0000
        /*0092*/ 	.short	0x0000
        /*0094*/ 	.byte	0x00, 0xf5, 0x21, 0x00


	//----- nvinfo : EIATTR_AT_ENTRY_FRAGMENTS
	.align		4
.L_47:
        /*0098*/ 	.byte	0x04, 0x4f
        /*009a*/ 	.short	(.L_49 - .L_48)


	//   ....[0]....
.L_48:
        /*009c*/ 	.word	0x00000004


	//----- nvinfo : EIATTR_RESERVED_SMEM_USED
	.align		4
.L_49:
        /*00a0*/ 	.byte	0x01, 0x41
	.zero		2


	//----- nvinfo : EIATTR_SPARSE_MMA_MASK
	.align		4
        /*00a4*/ 	.byte	0x03, 0x50
        /*00a6*/ 	.short	0x0000


	//----- nvinfo : EIATTR_TCGEN05_1CTA_USED
	.align		4
        /*00a8*/ 	.byte	0x01, 0x51
	.zero		2


	//----- nvinfo : EIATTR_MAXREG_COUNT
	.align		4
        /*00ac*/ 	.byte	0x03, 0x1b
        /*00ae*/ 	.short	0x00ff


	//----- nvinfo : EIATTR_NUM_BARRIERS
	.align		4
        /*00b0*/ 	.byte	0x02, 0x4c
        /*00b2*/ 	.byte	0x09
	.zero		1


	//----- nvinfo : EIATTR_INT_WARP_WIDE_INSTR_OFFSETS
	.align		4
        /*00b4*/ 	.byte	0x04, 0x31
        /*00b6*/ 	.short	(.L_51 - .L_50)


	//   ....[0]....
.L_50:
        /*00b8*/ 	.word	0x00004010


	//   ....[1]....
        /*00bc*/ 	.word	0x00004030


	//----- nvinfo : EIATTR_COOP_GROUP_MASK_REGIDS
	.align		4
.L_51:
        /*00c0*/ 	.byte	0x04, 0x29
        /*00c2*/ 	.short	(.L_53 - .L_52)


	//   ....[0]....
.L_52:
        /*00c4*/ 	.word	0xffffffff


	//   ....[1]....
        /*00c8*/ 	.word	0xffffffff


	//   ....[2]....
        /*00cc*/ 	.word	0xffffffff


	//   ....[3]....
        /*00d0*/ 	.word	0xffffffff


	//   ....[4]....
        /*00d4*/ 	.word	0xffffffff


	//   ....[5]....
        /*00d8*/ 	.word	0xffffffff


	//   ....[6]....
        /*00dc*/ 	.word	0xffffffff


	//   ....[7]....
        /*00e0*/ 	.word	0xffffffff


	//   ....[8]....
        /*00e4*/ 	.word	0xffffffff


	//   ....[9]....
        /*00e8*/ 	.word	0xffffffff


	//   ....[10]....
        /*00ec*/ 	.word	0xffffffff


	//   ....[11]....
        /*00f0*/ 	.word	0xffffffff


	//   ....[12]....
        /*00f4*/ 	.word	0xffffffff


	//   ....[13]....
        /*00f8*/ 	.word	0xffffffff


	//----- nvinfo : EIATTR_COOP_GROUP_INSTR_OFFSETS
	.align		4
.L_53:
        /*00fc*/ 	.byte	0x04, 0x28
        /*00fe*/ 	.short	(.L_55 - .L_54)


	//   ....[0]....
.L_54:
        /*0100*/ 	.word	0x00000030


	//   ....[1]....
        /*0104*/ 	.word	0x00000470


	//   ....[2]....
        /*0108*/ 	.word	0x00000730


	//   ....[3]....
        /*010c*/ 	.word	0x00000b70


	//   ....[4]....
        /*0110*/ 	.word	0x00000c20


	//   ....[5]....
        /*0114*/ 	.word	0x00000cd0


	//   ....[6]....
        /*0118*/ 	.word	0x000012c0


	//   ....[7]....
        /*011c*/ 	.word	0x000012e0


	//   ....[8]....
        /*0120*/ 	.word	0x00001300


	//   ....[9]....
        /*0124*/ 	.word	0x00001550


	//   ....[10]....
        /*0128*/ 	.word	0x00001580


	//   ....[11]....
        /*012c*/ 	.word	0x000015c0


	//   ....[12]....
        /*0130*/ 	.word	0x00003f30


	//   ....[13]....
        /*0134*/ 	.word	0x000040f0


	//----- nvinfo : EIATTR_VRC_CTA_INIT_COUNT
	.align		4
.L_55:
        /*0138*/ 	.byte	0x02, 0x4a
        /*013a*/ 	.byte	0x80
	.zero		1


	//----- nvinfo : EIATTR_MBARRIER_INSTR_OFFSETS
	.align		4
        /*013c*/ 	.byte	0x04, 0x39
        /*013e*/ 	.short	(.L_57 - .L_56)


	//   ....[0]....
.L_56:
        /*0140*/ 	.word	0x00000330
        /*0144*/ 	.word	0x000000ff
        /*0148*/ 	.word	0x00031800
        /*014c*/ 	.short	0x0100
        /*014e*/ 	.byte	0x05
	.zero		1


	//   ....[1]....
        /*0150*/ 	.word	0x00000340
        /*0154*/ 	.word	0x000000ff
        /*0158*/ 	.word	0x00031820
        /*015c*/ 	.short	0x0100
        /*015e*/ 	.byte	0x05
	.zero		1


	//   ....[2]....
        /*0160*/ 	.word	0x00000350
        /*0164*/ 	.word	0x000000ff
        /*0168*/ 	.word	0x00031840
        /*016c*/ 	.short	0x0100
        /*016e*/ 	.byte	0x05
	.zero		1


	//   ....[3]....
        /*0170*/ 	.word	0x00000360
        /*0174*/ 	.word	0x000000ff
        /*0178*/ 	.word	0x00031808
        /*017c*/ 	.short	0x0100
        /*017e*/ 	.byte	0x05
	.zero		1


	//   ....[4]....
        /*0180*/ 	.word	0x00000370
        /*0184*/ 	.word	0x000000ff
        /*0188*/ 	.word	0x00031828
        /*018c*/ 	.short	0x0100
        /*018e*/ 	.byte	0x05
	.zero		1


	//   ....[5]....
        /*0190*/ 	.word	0x00000380
        /*0194*/ 	.word	0x000000ff
        /*0198*/ 	.word	0x00031848
        /*019c*/ 	.short	0x0100
        /*019e*/ 	.byte	0x05
	.zero		1


	//   ....[6]....
        /*01a0*/ 	.word	0x00000390
        /*01a4*/ 	.word	0x000000ff
        /*01a8*/ 	.word	0x00031810
        /*01ac*/ 	.short	0x0100
        /*01ae*/ 	.byte	0x05
	.zero		1


	//   ....[7]....
        /*01b0*/ 	.word	0x000003a0
        /*01b4*/ 	.word	0x000000ff
        /*01b8*/ 	.word	0x00031830
        /*01bc*/ 	.short	0x0100
        /*01be*/ 	.byte	0x05
	.zero		1


	//   ....[8]....
        /*01c0*/ 	.word	0x000003b0
        /*01c4*/ 	.word	0x000000ff
        /*01c8*/ 	.word	0x00031850
        /*01cc*/ 	.short	0x0100
        /*01ce*/ 	.byte	0x05
	.zero		1


	//   ....[9]....
        /*01d0*/ 	.word	0x000003c0
        /*01d4*/ 	.word	0x000000ff
        /*01d8*/ 	.word	0x00031818
        /*01dc*/ 	.short	0x0100
        /*01de*/ 	.byte	0x05
	.zero		1


	//   ....[10]....
        /*01e0*/ 	.word	0x000003d0
        /*01e4*/ 	.word	0x000000ff
        /*01e8*/ 	.word	0x00031838
        /*01ec*/ 	.short	0x0100
        /*01ee*/ 	.byte	0x05
	.zero		1


	//   ....[11]....
        /*01f0*/ 	.word	0x000003e0
        /*01f4*/ 	.word	0x000000ff
        /*01f8*/ 	.word	0x00031858
        /*01fc*/ 	.short	0x0100
        /*01fe*/ 	.byte	0x05
	.zero		1


	//   ....[12]....
        /*0200*/ 	.word	0x000003f0
        /*0204*/ 	.word	0x000000ff
        /*0208*/ 	.word	0x00031860
        /*020c*/ 	.short	0x0100
        /*020e*/ 	.byte	0x05
	.zero		1


	//   ....[13]....
        /*0210*/ 	.word	0x00000400
        /*0214*/ 	.word	0x000000ff
        /*0218*/ 	.word	0x00031870
        /*021c*/ 	.short	0x0100
        /*021e*/ 	.byte	0x05
	.zero		1


	//   ....[14]....
        /*0220*/ 	.word	0x00000410
        /*0224*/ 	.word	0x000000ff
        /*0228*/ 	.word	0x00031868
        /*022c*/ 	.short	0x0100
        /*022e*/ 	.byte	0x05
	.zero		1


	//   ....[15]....
        /*0230*/ 	.word	0x00000420
        /*0234*/ 	.word	0x000000ff
        /*0238*/ 	.word	0x00031878
        /*023c*/ 	.short	0x0100
        /*023e*/ 	.byte	0x05
	.zero		1


	//   ....[16]....
        /*0240*/ 	.word	0x00000a20
        /*0244*/ 	.word	0x00000002
        /*0248*/ 	.word	0x00031800
        /*024c*/ 	.short	0x010a
        /*024e*/ 	.byte	0xff
	.zero		1


	//   ....[17]....
        /*0250*/ 	.word	0x00000db0
        /*0254*/ 	.word	0x00000002
        /*0258*/ 	.word	0x00000000
        /*025c*/ 	.short	0x0101
        /*025e*/ 	.byte	0xff
	.zero		1


	//   ....[18]....
        /*0260*/ 	.word	0x000010d0
        /*0264*/ 	.word	0x00000000
        /*0268*/ 	.word	0x00031870
        /*026c*/ 	.short	0x010a
        /*026e*/ 	.byte	0x08
	.zero		1


	//   ....[19]....
        /*0270*/ 	.word	0x00001150
        /*0274*/ 	.word	0x000000ff
        /*0278*/ 	.word	0x00031840
        /*027c*/ 	.short	0x010a
        /*027e*/ 	.byte	0x0a
	.zero		1


	//   ....[20]....
        /*0280*/ 	.word	0x00001520
        /*0284*/ 	.word	0x000000ff
        /*0288*/ 	.word	0x00031840
        /*028c*/ 	.short	0x010a
        /*028e*/ 	.byte	0x0d
	.zero		1


	//   ....[21]....
        /*0290*/ 	.word	0x00001b20
        /*0294*/ 	.word	0x00000008
        /*0298*/ 	.word	0x00031820
        /*029c*/ 	.short	0x010a
        /*029e*/ 	.byte	0xff
	.zero		1


	//   ....[22]....
        /*02a0*/ 	.word	0x00001e60
        /*02a4*/ 	.word	0x00000008
        /*02a8*/ 	.word	0x00031828
        /*02ac*/ 	.short	0x010a
        /*02ae*/ 	.byte	0xff
	.zero		1


	//   ....[23]....
        /*02b0*/ 	.word	0x00001fc0
        /*02b4*/ 	.word	0x00000008
        /*02b8*/ 	.word	0x00031830
        /*02bc*/ 	.short	0x010a
        /*02be*/ 	.byte	0xff
	.zero		1


	//   ....[24]....
        /*02c0*/ 	.word	0x00002110
        /*02c4*/ 	.word	0x00000008
        /*02c8*/ 	.word	0x00031838
        /*02cc*/ 	.short	0x010a
        /*02ce*/ 	.byte	0xff
	.zero		1


	//   ....[25]....
        /*02d0*/ 	.word	0x000025f0
        /*02d4*/ 	.word	0x00000002
        /*02d8*/ 	.word	0x00031860
        /*02dc*/ 	.short	0x010a
        /*02de*/ 	.byte	0xff
	.zero		1


	//   ....[26]....
        /*02e0*/ 	.word	0x00003db0
        /*02e4*/ 	.word	0x00000002
        /*02e8*/ 	.word	0x00000000
        /*02ec*/ 	.short	0x0101
        /*02ee*/ 	.byte	0xff
	.zero		1


	//   ....[27]....
        /*02f0*/ 	.word	0x00004120
        /*02f4*/ 	.word	0x00000002
        /*02f8*/ 	.word	0x00031800
        /*02fc*/ 	.short	0x010a
        /*02fe*/ 	.byte	0xff
	.zero		1


	//   ....[28]....
        /*0300*/ 	.word	0x000041a0
        /*0304*/ 	.word	0x00000000
        /*0308*/ 	.word	0x00031870
        /*030c*/ 	.short	0x010a
        /*030e*/ 	.byte	0xff
	.zero		1


	//   ....[29]....
        /*0310*/ 	.word	0x00004210
        /*0314*/ 	.word	0x00000002
        /*0318*/ 	.word	0x00031840
        /*031c*/ 	.short	0x010a
        /*031e*/ 	.byte	0xff
	.zero		1


	//   ....[30]....
        /*0320*/ 	.word	0x00004280
        /*0324*/ 	.word	0x00000002
        /*0328*/ 	.word	0x00031840
        /*032c*/ 	.short	0x010a
        /*032e*/ 	.byte	0xff
	.zero		1


	//   ....[31]....
        /*0330*/ 	.word	0x000042f0
        /*0334*/ 	.word	0x00000008
        /*0338*/ 	.word	0x00031820
        /*033c*/ 	.short	0x010a
        /*033e*/ 	.byte	0xff
	.zero		1


	//   ....[32]....
        /*0340*/ 	.word	0x00004360
        /*0344*/ 	.word	0x00000008
        /*0348*/ 	.word	0x00031828
        /*034c*/ 	.short	0x010a
        /*034e*/ 	.byte	0xff
	.zero		1


	//   ....[33]....
        /*0350*/ 	.word	0x000043d0
        /*0354*/ 	.word	0x00000008
        /*0358*/ 	.word	0x00031830
        /*035c*/ 	.short	0x010a
        /*035e*/ 	.byte	0xff
	.zero		1


	//   ....[34]....
        /*0360*/ 	.word	0x00004440
        /*0364*/ 	.word	0x00000008
        /*0368*/ 	.word	0x00031838
        /*036c*/ 	.short	0x010a
        /*036e*/ 	.byte	0xff
	.zero		1


	//   ....[35]....
        /*0370*/ 	.word	0x000044a0
        /*0374*/ 	.word	0x00000002
        /*0378*/ 	.word	0x00031860
        /*037c*/ 	.short	0x010a
        /*037e*/ 	.byte	0xff
	.zero		1


	//----- nvinfo : EIATTR_NUM_MBARRIERS
	.align		4
.L_57:
        /*0380*/ 	.byte	0x03, 0x38
        /*0382*/ 	.short	0x0010


	//----- nvinfo : EIATTR_EXIT_INSTR_OFFSETS
	.align		4
        /*0384*/ 	.byte	0x04, 0x1c
        /*0386*/ 	.short	(.L_59 - .L_58)


	//   ....[0]....
.L_58:
        /*0388*/ 	.word	0x00000830


	//   ....[1]....
        /*038c*/ 	.word	0x00000e10


	//   ....[2]....
        /*0390*/ 	.word	0x00000ef0


	//   ....[3]....
        /*0394*/ 	.word	0x00001840


	//   ....[4]....
        /*0398*/ 	.word	0x000018b0


	//   ....[5]....
        /*039c*/ 	.word	0x000022a0


	//   ....[6]....
        /*03a0*/ 	.word	0x00002300


	//   ....[7]....
        /*03a4*/ 	.word	0x00003f10


	//   ....[8]....
        /*03a8*/ 	.word	0x00004100


	//----- nvinfo : EIATTR_MAX_THREADS
	.align		4
.L_59:
        /*03ac*/ 	.byte	0x04, 0x05
        /*03ae*/ 	.short	(.L_61 - .L_60)
.L_60:
        /*03b0*/ 	.word	0x00000100
        /*03b4*/ 	.word	0x00000001
        /*03b8*/ 	.word	0x00000001


	//----- nvinfo : EIATTR_CRS_STACK_SIZE
	.align		4
.L_61:
        /*03bc*/ 	.byte	0x04, 0x1e
        /*03be*/ 	.short	(.L_63 - .L_62)
.L_62:
        /*03c0*/ 	.word	0x00000000


	//----- nvinfo : EIATTR_CBANK_PARAM_SIZE
	.align		4
.L_63:
        /*03c4*/ 	.byte	0x03, 0x19
        /*03c6*/ 	.short	0x02c0


	//----- nvinfo : EIATTR_PARAM_CBANK
	.align		4
        /*03c8*/ 	.byte	0x04, 0x0a
        /*03ca*/ 	.short	(.L_65 - .L_64)
	.align		4
.L_64:
        /*03cc*/ 	.word	index@(.nv.constant0._ZN9deep_gemm24sm100_fp8_gemm_1d1d_implILN4cute4UMMA5MajorE0ELS3_0ELj0ELj4096ELj7168ELj128ELj224ELj128ELj64ELj128ELj128ELj64ELj4ELj128ELj128ELj1ELb0ELj147ELNS_8GemmTypeE1ELb0EN7cutlass10bfloat16_tENS_16EpilogueIdentityEEEvPijjj14CUtensorMap_stS9_S9_S9_S9_)
        /*03d0*/ 	.short	0x0380
        /*03d2*/ 	.short	0x02c0


	//----- nvinfo : EIATTR_SW_WAR
	.align		4
.L_65:
        /*03d4*/ 	.byte	0x04, 0x36
        /*03d6*/ 	.short	(.L_67 - .L_66)
.L_66:
        /*03d8*/ 	.word	0x00000008
.L_67:


//--------------------- .nv.compat                --------------------------
	.section	.nv.compat,"",@"SHT_CUDA_COMPAT_INFO"
	.align	4
        /*0000*/ 	.byte	0x02, 0x02, 0x02, 0x00, 0x02, 0x05, 0x05, 0x00, 0x02, 0x03, 0x01, 0x00, 0x02, 0x06, 0x01, 0x00


//--------------------- .nv.callgraph             --------------------------
	.section	.nv.callgraph,"",@"SHT_CUDA_CALLGRAPH"
	.align	4
	.sectionentsize	8
	.align		4
        /*0000*/ 	.word	0x00000000
	.align		4
        /*0004*/ 	.word	0xffffffff
	.align		4
        /*0008*/ 	.word	0x00000000
	.align		4
        /*000c*/ 	.word	0xfffffffe
	.align		4
        /*0010*/ 	.word	0x00000000
	.align		4
        /*0014*/ 	.word	0xfffffffd
	.align		4
        /*0018*/ 	.word	0x00000000
	.align		4
        /*001c*/ 	.word	0xfffffffc


//--------------------- .nv.constant4             --------------------------
	.section	.nv.constant4,"a",@progbits
	.align	8
	.align		8
.nv.constant4:
        /*0000*/ 	.dword	_ZN47_INTERNAL_028d5d3c_9_kernel_cu_01b74f6f_28927554cuda3std3__45__cpo5beginE
	.align		8
        /*0008*/ 	.dword	_ZN47_INTERNAL_028d5d3c_9_kernel_cu_01b74f6f_28927554cuda3std3__45__cpo3endE
	.align		8
        /*0010*/ 	.dword	_ZN47_INTERNAL_028d5d3c_9_kernel_cu_01b74f6f_28927554cuda3std3__45__cpo6cbeginE
	.align		8
        /*0018*/ 	.dword	_ZN47_INTERNAL_028d5d3c_9_kernel_cu_01b74f6f_28927554cuda3std3__45__cpo4cendE
	.align		8
        /*0020*/ 	.dword	_ZN47_INTERNAL_028d5d3c_9_kernel_cu_01b74f6f_28927554cuda3std3__449_GLOBAL__N__028d5d3c_9_kernel_cu_01b74f6f_28927556ignoreE
	.align		8
        /*0028*/ 	.dword	_ZN47_INTERNAL_028d5d3c_9_kernel_cu_01b74f6f_28927554cuda3std3__419piecewise_constructE
	.align		8
        /*0030*/ 	.dword	_ZN47_INTERNAL_028d5d3c_9_kernel_cu_01b74f6f_28927554cuda3std3__48in_placeE
	.align		8
        /*0038*/ 	.dword	_ZN47_INTERNAL_028d5d3c_9_kernel_cu_01b74f6f_28927554cuda3std6ranges3__45__cpo4swapE
	.align		8
        /*0040*/ 	.dword	_ZN47_INTERNAL_028d5d3c_9_kernel_cu_01b74f6f_28927554cuda3std6ranges3__45__cpo9iter_moveE
	.align		8
        /*0048*/ 	.dword	_ZN47_INTERNAL_028d5d3c_9_kernel_cu_01b74f6f_28927554cute7productE
	.align		8
        /*0050*/ 	.dword	_ZN47_INTERNAL_028d5d3c_9_kernel_cu_01b74f6f_28927554cute1_E


//--------------------- .text._ZN9deep_gemm24sm100_fp8_gemm_1d1d_implILN4cute4UMMA5MajorE0ELS3_0ELj0ELj4096ELj7168ELj128ELj224ELj128ELj64ELj128ELj128ELj64ELj4ELj128ELj128ELj1ELb0ELj147ELNS_8GemmTypeE1ELb0EN7cutlass10bfloat16_tENS_16EpilogueIdentityEEEvPijjj14CUtensorMap_stS9_S9_S9_S9_ --------------------------
	.section	.text._ZN9deep_gemm24sm100_fp8_gemm_1d1d_implILN4cute4UMMA5MajorE0ELS3_0ELj0ELj4096ELj7168ELj128ELj224ELj128ELj64ELj128ELj128ELj64ELj4ELj128ELj128ELj1ELb0ELj147ELNS_8GemmTypeE1ELb0EN7cutlass10bfloat16_tENS_16EpilogueIdentityEEEvPijjj14CUtensorMap_stS9_S9_S9_S9_,"ax",@progbits
	.align	128
        .global         _ZN9deep_gemm24sm100_fp8_gemm_1d1d_implILN4cute4UMMA5MajorE0ELS3_0ELj0ELj4096ELj7168ELj128ELj224ELj128ELj64ELj128ELj128ELj64ELj4ELj128ELj128ELj1ELb0ELj147ELNS_8GemmTypeE1ELb0EN7cutlass10bfloat16_tENS_16EpilogueIdentityEEEvPijjj14CUtensorMap_stS9_S9_S9_S9_
        .type           _ZN9deep_gemm24sm100_fp8_gemm_1d1d_implILN4cute4UMMA5MajorE0ELS3_0ELj0ELj4096ELj7168ELj128ELj224ELj128ELj64ELj128ELj128ELj64ELj4ELj128ELj128ELj1ELb0ELj147ELNS_8GemmTypeE1ELb0EN7cutlass10bfloat16_tENS_16EpilogueIdentityEEEvPijjj14CUtensorMap_stS9_S9_S9_S9_,@function
        .size           _ZN9deep_gemm24sm100_fp8_gemm_1d1d_implILN4cute4UMMA5MajorE0ELS3_0ELj0ELj4096ELj7168ELj128ELj224ELj128ELj64ELj128ELj128ELj64ELj4ELj128ELj128ELj1ELb0ELj147ELNS_8GemmTypeE1ELb0EN7cutlass10bfloat16_tENS_16EpilogueIdentityEEEvPijjj14CUtensorMap_stS9_S9_S9_S9_,(.L_x_81 - _ZN9deep_gemm24sm100_fp8_gemm_1d1d_implILN4cute4UMMA5MajorE0ELS3_0ELj0ELj4096ELj7168ELj128ELj224ELj128ELj64ELj128ELj128ELj64ELj4ELj128ELj128ELj1ELb0ELj147ELNS_8GemmTypeE1ELb0EN7cutlass10bfloat16_tENS_16EpilogueIdentityEEEvPijjj14CUtensorMap_stS9_S9_S9_S9_)
        .other          _ZN9deep_gemm24sm100_fp8_gemm_1d1d_implILN4cute4UMMA5MajorE0ELS3_0ELj0ELj4096ELj7168ELj128ELj224ELj128ELj64ELj128ELj128ELj64ELj4ELj128ELj128ELj1ELb0ELj147ELNS_8GemmTypeE1ELb0EN7cutlass10bfloat16_tENS_16EpilogueIdentityEEEvPijjj14CUtensorMap_stS9_S9_S9_S9_,@"STO_CUDA_ENTRY STV_DEFAULT"
_ZN9deep_gemm24sm100_fp8_gemm_1d1d_implILN4cute4UMMA5MajorE0ELS3_0ELj0ELj4096ELj7168ELj128ELj224ELj128ELj64ELj128ELj128ELj64ELj4ELj128ELj128ELj1ELb0ELj147ELNS_8GemmTypeE1ELb0EN7cutlass10bfloat16_tENS_16EpilogueIdentityEEEvPijjj14CUtensorMap_stS9_S9_S9_S9_:
.text._ZN9deep_gemm24sm100_fp8_gemm_1d1d_implILN4cute4UMMA5MajorE0ELS3_0ELj0ELj4096ELj7168ELj128ELj224ELj128ELj64ELj128ELj128ELj64ELj4ELj128ELj128ELj1ELb0ELj147ELNS_8GemmTypeE1ELb0EN7cutlass10bfloat16_tENS_16EpilogueIdentityEEEvPijjj14CUtensorMap_stS9_S9_S9_S9_:
[----:B------:R-:W1:Y:S01]  /*0000*/  LDC R1, c[0x0][0x37c] ;  /* 0x0000df00ff017b82 */ /* 0x000e620000000800 */
[----:B------:R-:W2:Y:S02]  /*0010*/  S2R R0, SR_TID.X ;  /* 0x0000000000007919 */ /* 0x000ea40000002100 */
[----:B--2---:R-:W-:-:S05]  /*0020*/  SHF.R.U32.HI R0, RZ, 0x5, R0 ;  /* 0x00000005ff007819 */ /* 0x004fca0000011600 */
[----:B------:R-:W2:Y:S02]  /*0030*/  SHFL.IDX PT, R3, R0, RZ, 0x1f ;  /* 0x00001fff00037589 */ /* 0x000ea400000e0000 */
[----:B--2---:R-:W-:-:S13]  /*0040*/  ISETP.NE.AND P0, PT, R3, 0x2, PT ;  /* 0x000000020300780c */ /* 0x004fda0003f05270 */
[----:B-1----:R-:W-:Y:S05]  /*0050*/  @!P0 BRA `(.L_x_0) ;  /* 0x0000000400008947 */ /* 0x002fea0003800000 */
[----:B------:R-:W-:-:S13]  /*0060*/  ISETP.NE.AND P0, PT, R3, 0x1, PT ;  /* 0x000000010300780c */ /* 0x000fda0003f05270 */
[----:B------:R-:W-:Y:S05]  /*0070*/  @!P0 BRA `(.L_x_1) ;  /* 0x0000000000608947 */ /* 0x000fea0003800000 */
[----:B------:R-:W-:-:S13]  /*0080*/  ISETP.NE.AND P0, PT, R3, RZ, PT ;  /* 0x000000ff0300720c */ /* 0x000fda0003f05270 */
[----:B------:R-:W-:Y:S05]  /*0090*/  @P0 BRA `(.L_x_2) ;  /* 0x0000000400a80947 */ /* 0x000fea0003800000 */
[----:B------:R-:W-:Y:S01]  /*00a0*/  ELECT P0, URZ, PT ;  /* 0x0000000000ff782f */ /* 0x000fe20003800000 */
[----:B------:R-:W-:-:S12]  /*00b0*/  BSSY.RECONVERGENT B0, `(.L_x_3) ;  /* 0x0000013000007945 */ /* 0x000fd80003800200 */
[----:B------:R-:W-:Y:S05]  /*00c0*/  @!P0 BRA `(.L_x_4) ;  /* 0x0000000000448947 */ /* 0x000fea0003800000 */
[----:B------:R-:W1:Y:S02]  /*00d0*/  LDCU.64 UR4, c[0x0][0x348] ;  /* 0x00006900ff0477ac */ /* 0x000e640008000a00 */
[----:B-1----:R-:W-:Y:S02]  /*00e0*/  UIADD3 UR12, UP4, UPT, UR4, 0x40, URZ ;  /* 0x00000040040c7890 */ /* 0x002fe4000ff9e0ff */
[----:B------:R-:W-:Y:S02]  /*00f0*/  UIADD3 UR10, UP3, UPT, UR4, 0xc0, URZ ;  /* 0x000000c0040a7890 */ /* 0x000fe4000ff7e0ff */
[----:B------:R-:W-:Y:S02]  /*0100*/  UIADD3 UR8, UP2, UPT, UR4, 0x140, URZ ;  /* 0x0000014004087890 */ /* 0x000fe4000ff5e0ff */
[----:B------:R-:W-:Y:S02]  /*0110*/  UIADD3 UR6, UP1, UPT, UR4, 0x1c0, URZ ;  /* 0x000001c004067890 */ /* 0x000fe4000ff3e0ff */
[----:B------:R-:W-:-:S02]  /*0120*/  UIADD3 UR4, UP0, UPT, UR4, 0x240, URZ ;  /* 0x0000024004047890 */ /* 0x000fc4000ff1e0ff */
[----:B------:R-:W-:Y:S02]  /*0130*/  UIADD3.X UR13, UPT, UPT, URZ, UR5, URZ, UP4, !UPT ;  /* 0x00000005ff0d7290 */ /* 0x000fe4000a7fe4ff */
[----:B------:R-:W-:Y:S02]  /*0140*/  UIADD3.X UR11, UPT, UPT, URZ, UR5, URZ, UP3, !UPT ;  /* 0x00000005ff0b7290 */ /* 0x000fe40009ffe4ff */
[----:B------:R-:W-:Y:S02]  /*0150*/  UIADD3.X UR9, UPT, UPT, URZ, UR5, URZ, UP2, !UPT ;  /* 0x00000005ff097290 */ /* 0x000fe400097fe4ff */
[----:B------:R-:W-:Y:S02]  /*0160*/  UIADD3.X UR7, UPT, UPT, URZ, UR5, URZ, UP1, !UPT ;  /* 0x00000005ff077290 */ /* 0x000fe40008ffe4ff */
[----:B------:R-:W-:Y:S01]  /*0170*/  UIADD3.X UR5, UPT, UPT, URZ, UR5, URZ, UP0, !UPT ;  /* 0x00000005ff057290 */ /* 0x000fe200087fe4ff */
[----:B------:R1:W-:Y:S02]  /*0180*/  UTMACCTL.PF [UR12] ;  /* 0x000000000c0079b9 */ /* 0x0003e40008040000 */
[----:B------:R1:W-:Y:S02]  /*0190*/  UTMACCTL.PF [UR10] ;  /* 0x000000000a0079b9 */ /* 0x0003e40008040000 */
[----:B------:R1:W-:Y:S02]  /*01a0*/  UTMACCTL.PF [UR8] ;  /* 0x00000000080079b9 */ /* 0x0003e40008040000 */
[----:B------:R1:W-:Y:S02]  /*01b0*/  UTMACCTL.PF [UR6] ;  /* 0x00000000060079b9 */ /* 0x0003e40008040000 */
[----:B------:R1:W-:Y:S02]  /*01c0*/  UTMACCTL.PF [UR4] ;  /* 0x00000000040079b9 */ /* 0x0003e40008040000 */
[----:B-1----:R-:W-:Y:S01]  /*01d0*/  NOP ;  /* 0x0000000000007918 */ /* 0x002fe20000000000 */
.L_x_4:
[----:B------:R-:W-:Y:S05]  /*01e0*/  BSYNC.RECONVERGENT B0 ;  /* 0x0000000000007941 */ /* 0x000fea0003800200 */
.L_x_3:
[----:B------:R-:W-:Y:S05]  /*01f0*/  BRA `(.L_x_2) ;  /* 0x0000000400507947 */ /* 0x000fea0003800000 */
.L_x_1:
[----:B------:R-:W-:Y:S01]  /*0200*/  ELECT P0, URZ, PT ;  /* 0x0000000000ff782f */ /* 0x000fe20003800000 */
[----:B------:R-:W-:-:S12]  /*0210*/  BSSY.RECONVERGENT B0, `(.L_x_5) ;  /* 0x0000023000007945 */ /* 0x000fd80003800200 */
[----:B------:R-:W-:Y:S05]  /*0220*/  @!P0 BRA `(.L_x_6) ;  /* 0x0000000000848947 */ /* 0x000fea0003800000 */
[----:B------:R-:W1:Y:S01]  /*0230*/  S2UR UR5, SR_CgaCtaId ;  /* 0x00000000000579c3 */ /* 0x000e620000008800 */
[----:B------:R-:W-:Y:S01]  /*0240*/  UMOV UR7, 0x400 ;  /* 0x0000040000077882 */ /* 0x000fe20000000000 */
[----:B------:R-:W-:Y:S01]  /*0250*/  UMOV UR6, 0x1 ;  /* 0x0000000100067882 */ /* 0x000fe20000000000 */
[----:B------:R-:W-:Y:S02]  /*0260*/  UMOV UR4, 0x20 ;  /* 0x0000002000047882 */ /* 0x000fe40000000000 */
[----:B------:R-:W-:-:S04]  /*0270*/  UIADD3 UR8, UPT, UPT, -UR4, 0x100000, URZ ;  /* 0x0010000004087890 */ /* 0x000fc8000fffe1ff */
[----:B------:R-:W-:Y:S02]  /*0280*/  USHF.L.U32 UR9, UR8, 0xb, URZ ;  /* 0x0000000b08097899 */ /* 0x000fe400080006ff */
[----:B------:R-:W-:Y:S01]  /*0290*/  USHF.L.U32 UR8, UR8, 0x1, URZ ;  /* 0x0000000108087899 */ /* 0x000fe200080006ff */
[----:B------:R-:W-:Y:S02]  /*02a0*/  UMOV UR4, 0x80 ;  /* 0x0000008000047882 */ /* 0x000fe40000000000 */
[----:B------:R-:W-:-:S04]  /*02b0*/  UIADD3 UR10, UPT, UPT, -UR4, 0x100000, URZ ;  /* 0x00100000040a7890 */ /* 0x000fc8000fffe1ff */
[----:B------:R-:W-:Y:S02]  /*02c0*/  USHF.L.U32 UR11, UR10, 0xb, URZ ;  /* 0x0000000b0a0b7899 */ /* 0x000fe400080006ff */
[----:B------:R-:W-:Y:S02]  /*02d0*/  USHF.L.U32 UR10, UR10, 0x1, URZ ;  /* 0x000000010a0a7899 */ /* 0x000fe400080006ff */
[----:B-1----:R-:W-:Y:S02]  /*02e0*/  ULEA UR5, UR5, UR7, 0x18 ;  /* 0x0000000705057291 */ /* 0x002fe4000f8ec0ff */
[----:B------:R-:W-:-:S04]  /*02f0*/  UIADD3 UR6, UPT, UPT, -UR6, 0x100000, URZ ;  /* 0x0010000006067890 */ /* 0x000fc8000fffe1ff */
[----:B------:R-:W-:Y:S02]  /*0300*/  USHF.L.U32 UR7, UR6, 0xb, URZ ;  /* 0x0000000b06077899 */ /* 0x000fe400080006ff */
[----:B------:R-:W-:Y:S01]  /*0310*/  USHF.L.U32 UR6, UR6, 0x1, URZ ;  /* 0x0000000106067899 */ /* 0x000fe200080006ff */
[----:B------:R-:W1:Y:S11]  /*0320*/  FENCE.VIEW.ASYNC.S ;  /* 0x00000000000073c6 */ /* 0x000e760000000000 */
[----:B-1----:R1:W2:Y:S01]  /*0330*/  SYNCS.EXCH.64 URZ, [UR5+0x31800], UR6 ;  /* 0x0318000605ff75b2 */ /* 0x0022a20008000100 */
[----:B------:R1:W3:Y:S01]  /*0340*/  SYNCS.EXCH.64 URZ, [UR5+0x31820], UR6 ;  /* 0x0318200605ff75b2 */ /* 0x0002e20008000100 */
[----:B------:R1:W4:Y:S01]  /*0350*/  SYNCS.EXCH.64 URZ, [UR5+0x31840], UR8 ;  /* 0x0318400805ff75b2 */ /* 0x0003220008000100 */
[----:B------:R1:W1:Y:S01]  /*0360*/  SYNCS.EXCH.64 URZ, [UR5+0x31808], UR6 ;  /* 0x0318080605ff75b2 */ /* 0x0002620008000100 */
        /* <DEDUP_REMOVED lines=12> */
[----:B------:R-:W-:Y:S01]  /*0430*/  NOP ;  /* 0x0000000000007918 */ /* 0x000fe20000000000 */
.L_x_6:
[----:B-1----:R-:W-:Y:S05]  /*0440*/  BSYNC.RECONVERGENT B0 ;  /* 0x0000000000007941 */ /* 0x002fea0003800200 */
.L_x_5:
[----:B------:R-:W-:Y:S05]  /*0450*/  BRA `(.L_x_2) ;  /* 0x0000000000b87947 */ /* 0x000fea0003800000 */
.L_x_0:
[----:B------:R-:W1:Y:S01]  /*0460*/  S2UR UR6, SR_CgaCtaId ;  /* 0x00000000000679c3 */ /* 0x000e620000008800 */
[----:B------:R-:W-:Y:S01]  /*0470*/  NOP ;  /* 0x0000000000007918 */ /* 0x000fe20000000000 */
[----:B------:R-:W-:Y:S01]  /*0480*/  UMOV UR4, 0x40 ;  /* 0x0000004000047882 */ /* 0x000fe20000000000 */
[----:B------:R-:W-:Y:S01]  /*0490*/  UMOV UR5, 0x400 ;  /* 0x0000040000057882 */ /* 0x000fe20000000000 */
[----:B-1----:R-:W-:Y:S02]  /*04a0*/  ULEA UR4, UR6, UR4, 0x18 ;  /* 0x0000000406047291 */ /* 0x002fe4000f8ec0ff */
[----:B------:R-:W-:-:S07]  /*04b0*/  ULEA UR5, UR6, UR5, 0x18 ;  /* 0x0000000506057291 */ /* 0x000fce000f8ec0ff */
[----:B------:R-:W1:Y:S02]  /*04c0*/  LDS.U8 R0, [UR4] ;  /* 0x00000004ff007984 */ /* 0x000e640008000000 */
[----:B-1----:R-:W-:-:S13]  /*04d0*/  ISETP.NE.AND P0, PT, R0, RZ, PT ;  /* 0x000000ff0000720c */ /* 0x002fda0003f05270 */
[----:B------:R-:W-:Y:S05]  /*04e0*/  @P0 BRA `(.L_x_7) ;  /* 0x00000000007c0947 */ /* 0x000fea0003800000 */
[----:B------:R-:W-:-:S13]  /*04f0*/  ELECT P0, URZ, PT ;  /* 0x0000000000ff782f */ /* 0x000fda0003800000 */
[----:B------:R-:W-:Y:S05]  /*0500*/  @!P0 BRA `(.L_x_8) ;  /* 0x0000000000848947 */ /* 0x000fea0003800000 */
[----:B------:R-:W-:Y:S01]  /*0510*/  UMOV UR4, 0x10 ;  /* 0x0000001000047882 */ /* 0x000fe20000000000 */
[----:B------:R-:W-:-:S04]  /*0520*/  IMAD.MOV.U32 R2, RZ, RZ, 0xffff ;  /* 0x0000ffffff027424 */ /* 0x000fc800078e00ff */
[----:B------:R-:W-:Y:S04]  /*0530*/  DEPBAR.LE SB1, 0x36 ;  /* 0x00009d800000791a */ /* 0x000fe80000000000 */
[----:B------:R-:W1:Y:S02]  /*0540*/  UTCATOMSWS.FIND_AND_SET.ALIGN UP0, UR4, UR4 ;  /* 0x00000004000475e3 */ /* 0x000e640008000800 */
[----:B-1----:R-:W-:Y:S01]  /*0550*/  PLOP3.LUT P0, PT, PT, PT, UP0, 0x80, 0x8 ;  /* 0x000000000008781c */ /* 0x002fe20003f0f008 */
[----:B------:R-:W-:-:S03]  /*0560*/  IMAD.U32 R7, RZ, RZ, UR4 ;  /* 0x00000004ff077e24 */ /* 0x000fc6000f8e00ff */
[----:B------:R-:W-:-:S04]  /*0570*/  SEL R0, RZ, 0xffffffff, !P0 ;  /* 0xffffffffff007807 */ /* 0x000fc80004000000 */
[----:B------:R-:W-:Y:S01]  /*0580*/  ISETP.NE.AND P0, PT, R0, RZ, PT ;  /* 0x000000ff0000720c */ /* 0x000fe20003f05270 */
[----:B------:R-:W-:-:S12]  /*0590*/  IMAD.MOV.U32 R0, RZ, RZ, 0x1 ;  /* 0x00000001ff007424 */ /* 0x000fd800078e00ff */
[----:B------:R-:W-:Y:S05]  /*05a0*/  @P0 BRA `(.L_x_9) ;  /* 0x0000000000240947 */ /* 0x000fea0003800000 */
.L_x_10:
[----:B------:R-:W-:Y:S05]  /*05b0*/  NANOSLEEP 0x64 ;  /* 0x000000640000795d */ /* 0x000fea0003800000 */
[----:B------:R-:W-:-:S05]  /*05c0*/  UMOV UR4, 0x10 ;  /* 0x0000001000047882 */ /* 0x000fca0000000000 */
[----:B------:R-:W-:Y:S04]  /*05d0*/  DEPBAR.LE SB1, 0x36 ;  /* 0x00009d800000791a */ /* 0x000fe80000000000 */
[----:B------:R-:W1:Y:S02]  /*05e0*/  UTCATOMSWS.FIND_AND_SET.ALIGN UP0, UR4, UR4 ;  /* 0x00000004000475e3 */ /* 0x000e640008000800 */
[----:B-1----:R-:W-:Y:S01]  /*05f0*/  PLOP3.LUT P0, PT, PT, PT, UP0, 0x80, 0x8 ;  /* 0x000000000008781c */ /* 0x002fe20003f0f008 */
[----:B------:R-:W-:-:S03]  /*0600*/  IMAD.U32 R7, RZ, RZ, UR4 ;  /* 0x00000004ff077e24 */ /* 0x000fc6000f8e00ff */
[----:B------:R-:W-:-:S04]  /*0610*/  SEL R4, RZ, 0xffffffff, !P0 ;  /* 0xffffffffff047807 */ /* 0x000fc80004000000 */
[----:B------:R-:W-:-:S13]  /*0620*/  ISETP.NE.AND P0, PT, R4, RZ, PT ;  /* 0x000000ff0400720c */ /* 0x000fda0003f05270 */
[----:B------:R-:W-:Y:S05]  /*0630*/  @!P0 BRA `(.L_x_10) ;  /* 0xfffffffc00dc8947 */ /* 0x000fea000383ffff */
.L_x_9:
[C---:B------:R-:W-:Y:S01]  /*0640*/  VIADD R5, R7.reuse, 0x10 ;  /* 0x0000001007057836 */ /* 0x040fe20000000000 */
[----:B------:R-:W-:Y:S01]  /*0650*/  UMOV UR4, 0x50 ;  /* 0x0000005000047882 */ /* 0x000fe20000000000 */
[----:B------:R-:W-:Y:S01]  /*0660*/  SHF.L.U32 R2, R2, R7, RZ ;  /* 0x0000000702027219 */ /* 0x000fe200000006ff */
[----:B------:R-:W-:Y:S01]  /*0670*/  ULEA UR4, UR6, UR4, 0x18 ;  /* 0x0000000406047291 */ /* 0x000fe2000f8ec0ff */
[----:B------:R-:W-:Y:S01]  /*0680*/  IMAD.SHL.U32 R7, R7, 0x20, RZ ;  /* 0x0000002007077824 */ /* 0x000fe200078e00ff */
[----:B------:R-:W-:-:S04]  /*0690*/  SHF.L.U32 R5, R0, R5, RZ ;  /* 0x0000000500057219 */ /* 0x000fc800000006ff */
[----:B------:R-:W-:-:S05]  /*06a0*/  LOP3.LUT R2, R5, R2, RZ, 0xfc, !PT ;  /* 0x0000000205027212 */ /* 0x000fca00078efcff */
[----:B------:R1:W-:Y:S04]  /*06b0*/  ATOMS.OR RZ, [UR4], R2 ;  /* 0x00000002ffff798c */ /* 0x0003e8000b000004 */
[----:B------:R1:W-:Y:S01]  /*06c0*/  STS [UR5+0x31880], R7 ;  /* 0x03188007ff007988 */ /* 0x0003e20008000805 */
[----:B------:R-:W-:Y:S05]  /*06d0*/  BRA `(.L_x_8) ;  /* 0x0000000000107947 */ /* 0x000fea0003800000 */
.L_x_7:
[----:B------:R-:W-:Y:S02]  /*06e0*/  MOV R0, 0xffffffff ;  /* 0xffffffff00007802 */ /* 0x000fe40000000f00 */
[----:B------:R-:W-:-:S03]  /*06f0*/  MOV R4, 0x720 ;  /* 0x0000072000047802 */ /* 0x000fc60000000f00 */
[----:B------:R1:W-:Y:S04]  /*0700*/  STS [UR5+0x31880], R0 ;  /* 0x03188000ff007988 */ /* 0x0003e80008000805 */
[----:B-1----:R-:W-:Y:S05]  /*0710*/  CALL.REL.NOINC `($__internal_1_$__cuda_sm10x_tcgen05_guardrail_trap_phase_invalid_during_alloc) ;  /* 0x0000003c00807944 */ /* 0x002fea0003c00000 */
.L_x_8:
[----:B------:R-:W-:Y:S05]  /*0720*/  WARPSYNC.ALL ;  /* 0x0000000000007948 */ /* 0x000fea0003800000 */
[----:B------:R-:W-:Y:S01]  /*0730*/  NOP ;  /* 0x0000000000007918 */ /* 0x000fe20000000000 */
.L_x_2:
[----:B------:R-:W5:Y:S01]  /*0740*/  LDC R0, c[0x0][0x388] ;  /* 0x0000e200ff007b82 */ /* 0x000f620000000800 */
[----:B------:R-:W1:Y:S07]  /*0750*/  S2R R21, SR_LANEID ;  /* 0x0000000000157919 */ /* 0x000e6e0000000000 */
[----:B--234-:R-:W-:Y:S01]  /*0760*/  BAR.SYNC.DEFER_BLOCKING 0x0 ;  /* 0x0000000000007b1d */ /* 0x01cfe20000010000 */
[----:B------:R-:W-:Y:S02]  /*0770*/  ISETP.NE.AND P0, PT, R3, RZ, PT ;  /* 0x000000ff0300720c */ /* 0x000fe40003f05270 */
[----:B-----5:R-:W-:-:S04]  /*0780*/  IADD3 R0, PT, PT, R0, 0x7f, RZ ;  /* 0x0000007f00007810 */ /* 0x020fc80007ffe0ff */
[----:B------:R-:W-:-:S05]  /*0790*/  SHF.R.U32.HI R20, RZ, 0x7, R0 ;  /* 0x00000007ff147819 */ /* 0x000fca0000011600 */
[----:B------:R-:W-:Y:S02]  /*07a0*/  IMAD R5, R20, 0x13, RZ ;  /* 0x0000001314057824 */ /* 0x000fe400078e02ff */
[----:B-1----:R-:W-:Y:S05]  /*07b0*/  @!P0 BRA `(.L_x_11) ;  /* 0x00000010002c8947 */ /* 0x002fea0003800000 */
[----:B------:R-:W-:Y:S01]  /*07c0*/  ISETP.NE.AND P0, PT, R3, 0x1, PT ;  /* 0x000000010300780c */ /* 0x000fe20003f05270 */
[----:B------:R-:W1:-:S12]  /*07d0*/  S2UR UR5, SR_CgaCtaId ;  /* 0x00000000000579c3 */ /* 0x000e580000008800 */
[----:B------:R-:W-:Y:S05]  /*07e0*/  @!P0 BRA `(.L_x_12) ;  /* 0x0000000400948947 */ /* 0x000fea0003800000 */
[----:B------:R-:W-:-:S13]  /*07f0*/  ISETP.NE.AND P0, PT, R3, 0x2, PT ;  /* 0x000000020300780c */ /* 0x000fda0003f05270 */
[----:B------:R-:W-:Y:S05]  /*0800*/  @P0 BRA `(.L_x_13) ;  /* 0x0000001800b40947 */ /* 0x000fea0003800000 */
[----:B------:R-:W2:Y:S02]  /*0810*/  S2UR UR4, SR_CTAID.X ;  /* 0x00000000000479c3 */ /* 0x000ea40000002500 */
[----:B--2---:R-:W-:-:S13]  /*0820*/  ISETP.LE.U32.AND P0, PT, R5, UR4, PT ;  /* 0x0000000405007c0c */ /* 0x004fda000bf03070 */
[----:B-1----:R-:W-:Y:S05]  /*0830*/  @P0 EXIT ;  /* 0x000000000000094d */ /* 0x002fea0003800000 */
[--C-:B------:R-:W-:Y:S01]  /*0840*/  SHF.R.U32.HI R20, RZ, 0x3, R21.reuse ;  /* 0x00000003ff147819 */ /* 0x100fe20000011615 */
[----:B------:R-:W-:Y:S01]  /*0850*/  ULOP3.LUT UR4, URZ, UR4, URZ, 0x33, !UPT ;  /* 0x00000004ff047292 */ /* 0x000fe2000f8e33ff */
[----:B------:R-:W-:Y:S02]  /*0860*/  HFMA2 R15, -RZ, RZ, 0, 0 ;  /* 0x00000000ff0f7431 */ /* 0x000fe400000001ff */
[----:B------:R-:W-:Y:S01]  /*0870*/  IMAD.MOV.U32 R16, RZ, RZ, RZ ;  /* 0x000000ffff107224 */ /* 0x000fe200078e00ff */
[C---:B------:R-:W-:Y:S01]  /*0880*/  LOP3.LUT R6, R20.reuse, 0x1, RZ, 0x3c, !PT ;  /* 0x0000000114067812 */ /* 0x040fe200078e3cff */
[C---:B------:R-:W-:Y:S01]  /*0890*/  IMAD.SHL.U32 R0, R20.reuse, 0x20, RZ ;  /* 0x0000002014007824 */ /* 0x040fe200078e00ff */
[C---:B------:R-:W-:Y:S01]  /*08a0*/  LOP3.LUT R18, R20.reuse, 0x2, RZ, 0x3c, !PT ;  /* 0x0000000214127812 */ /* 0x040fe200078e3cff */
[----:B------:R-:W-:Y:S01]  /*08b0*/  VIADD R25, R5, UR4 ;  /* 0x0000000405197c36 */ /* 0x000fe20008000000 */
[----:B------:R-:W-:Y:S01]  /*08c0*/  LOP3.LUT R4, R20, 0x3, RZ, 0x3c, !PT ;  /* 0x0000000314047812 */ /* 0x000fe200078e3cff */
[----:B------:R-:W-:Y:S01]  /*08d0*/  IMAD R20, R21, 0x4, R20 ;  /* 0x0000000415147824 */ /* 0x000fe200078e0214 */
[C---:B------:R-:W-:Y:S01]  /*08e0*/  LOP3.LUT R2, R0.reuse, 0x20, RZ, 0x3c, !PT ;  /* 0x0000002000027812 */ /* 0x040fe200078e3cff */
[----:B------:R-:W-:Y:S01]  /*08f0*/  IMAD.HI.U32 R25, R25, -0x2116a3b3, RZ ;  /* 0xdee95c4d19197827 */ /* 0x000fe200078e00ff */
[C---:B------:R-:W-:Y:S01]  /*0900*/  LOP3.LUT R22, R0.reuse, 0x40, RZ, 0x3c, !PT ;  /* 0x0000004000167812 */ /* 0x040fe200078e3cff */
[----:B------:R-:W-:Y:S01]  /*0910*/  UMOV UR5, URZ ;  /* 0x000000ff00057c82 */ /* 0x000fe20008000000 */
[CC--:B------:R-:W-:Y:S01]  /*0920*/  IADD3 R24, PT, PT, R0.reuse, R21.reuse, RZ ;  /* 0x0000001500187210 */ /* 0x0c0fe20007ffe0ff */
[C---:B------:R-:W-:Y:S01]  /*0930*/  IMAD R19, R21.reuse, 0x4, R6 ;  /* 0x0000000415137824 */ /* 0x040fe200078e0206 */
[----:B------:R-:W-:Y:S01]  /*0940*/  LOP3.LUT R0, R0, 0x60, RZ, 0x3c, !PT ;  /* 0x0000006000007812 */ /* 0x000fe200078e3cff */
[C---:B------:R-:W-:Y:S01]  /*0950*/  IMAD R18, R21.reuse, 0x4, R18 ;  /* 0x0000000415127824 */ /* 0x040fe200078e0212 */
[----:B------:R-:W-:Y:S01]  /*0960*/  LEA R17, R21, R4, 0x2 ;  /* 0x0000000415117211 */ /* 0x000fe200078e10ff */
[----:B------:R-:W-:Y:S01]  /*0970*/  IMAD.IADD R23, R2, 0x1, R21 ;  /* 0x0000000102177824 */ /* 0x000fe200078e0215 */
[----:B------:R-:W-:Y:S01]  /*0980*/  SHF.R.U32.HI R25, RZ, 0x7, R25 ;  /* 0x00000007ff197819 */ /* 0x000fe20000011619 */
[----:B------:R-:W-:Y:S01]  /*0990*/  IMAD.IADD R22, R22, 0x1, R21 ;  /* 0x0000000116167824 */ /* 0x000fe200078e0215 */
[----:B------:R-:W-:-:S07]  /*09a0*/  IADD3 R21, PT, PT, R0, R21, RZ ;  /* 0x0000001500157210 */ /* 0x000fce0007ffe0ff */
.L_x_17:
[----:B-1----:R-:W1:Y:S01]  /*09b0*/  S2R R0, SR_CgaCtaId ;  /* 0x0000000000007919 */ /* 0x002e620000008800 */
[----:B------:R-:W-:Y:S01]  /*09c0*/  MOV R3, 0x400 ;  /* 0x0000040000037802 */ /* 0x000fe20000000f00 */
[----:B------:R-:W-:-:S03]  /*09d0*/  UMOV UR4, URZ ;  /* 0x000000ff00047c82 */ /* 0x000fc60008000000 */
[----:B-1----:R-:W-:-:S07]  /*09e0*/  LEA R0, R0, R3, 0x18 ;  /* 0x0000000300007211 */ /* 0x002fce00078ec0ff */
.L_x_16:
[----:B-1----:R-:W-:Y:S01]  /*09f0*/  LEA R2, R15, R0, 0x3 ;  /* 0x000000000f027211 */ /* 0x002fe200078e18ff */
[----:B------:R-:W-:Y:S01]  /*0a00*/  ULOP3.LUT UP0, URZ, UR4, 0x3, URZ, 0xc0, !UPT ;  /* 0x0000000304ff7892 */ /* 0x000fe2000f80c0ff */
[----:B------:R-:W-:-:S04]  /*0a10*/  SHF.L.U32 R5, R16, 0x1f, RZ ;  /* 0x0000001f10057819 */ /* 0x000fc800000006ff */
[----:B------:R-:W1:Y:S02]  /*0a20*/  SYNCS.PHASECHK.TRANS64.TRYWAIT P0, [R2+URZ+0x31800], R5 ;  /* 0x03180005020075a7 */ /* 0x000e6400080011ff */
[----:B-1----:R-:W-:Y:S05]  /*0a30*/  @!P0 BRA `(.L_x_14) ;  /* 0x0000003400b48947 */ /* 0x002fea0003800000 */
.L_x_60:
[----:B------:R-:W-:Y:S05]  /*0a40*/  BRA.U UP0, `(.L_x_15) ;  /* 0x0000000100bc7547 */ /* 0x000fea000b800000 */
[C-C-:B------:R-:W-:Y:S02]  /*0a50*/  IMAD R26, R15.reuse, 0x200, R0.reuse ;  /* 0x000002000f1a7824 */ /* 0x140fe400078e0200 */
[----:B------:R-:W-:Y:S02]  /*0a60*/  IMAD R3, R15, 0x400, R0 ;  /* 0x000004000f037824 */ /* 0x000fe400078e0200 */
[--C-:B------:R-:W-:Y:S01]  /*0a70*/  IMAD R9, R24, 0x4, R26.reuse ;  /* 0x0000000418097824 */ /* 0x100fe200078e021a */
[-C--:B------:R-:W-:Y:S01]  /*0a80*/  LEA R8, R23, R26.reuse, 0x2 ;  /* 0x0000001a17087211 */ /* 0x080fe200078e10ff */
[--C-:B------:R-:W-:Y:S01]  /*0a90*/  IMAD R29, R22, 0x4, R26.reuse ;  /* 0x00000004161d7824 */ /* 0x100fe200078e021a */
[-C--:B------:R-:W-:Y:S01]  /*0aa0*/  LEA R27, R21, R26.reuse, 0x2 ;  /* 0x0000001a151b7211 */ /* 0x080fe200078e10ff */
[--C-:B-1----:R-:W-:Y:S01]  /*0ab0*/  IMAD R5, R19, 0x4, R26.reuse ;  /* 0x0000000413057824 */ /* 0x102fe200078e021a */
[-C--:B------:R-:W-:Y:S01]  /*0ac0*/  LEA R6, R20, R26.reuse, 0x2 ;  /* 0x0000001a14067211 */ /* 0x080fe200078e10ff */
[----:B------:R-:W1:Y:S01]  /*0ad0*/  LDS R9, [R9+0x30000] ;  /* 0x0300000009097984 */ /* 0x000e620000000800 */
[----:B------:R-:W-:Y:S01]  /*0ae0*/  LEA R4, R18, R26, 0x2 ;  /* 0x0000001a12047211 */ /* 0x000fe200078e10ff */
[----:B------:R-:W-:Y:S01]  /*0af0*/  IMAD R26, R17, 0x4, R26 ;  /* 0x00000004111a7824 */ /* 0x000fe200078e021a */
[-C--:B------:R-:W-:Y:S01]  /*0b00*/  LEA R14, R24, R3.reuse, 0x2 ;  /* 0x00000003180e7211 */ /* 0x080fe200078e10ff */
[----:B------:R-:W2:Y:S01]  /*0b10*/  LDS R8, [R8+0x30000] ;  /* 0x0300000008087984 */ /* 0x000ea20000000800 */
[--C-:B------:R-:W-:Y:S01]  /*0b20*/  IMAD R11, R23, 0x4, R3.reuse ;  /* 0x00000004170b7824 */ /* 0x100fe200078e0203 */
[----:B------:R-:W-:Y:S01]  /*0b30*/  LEA R10, R22, R3, 0x2 ;  /* 0x00000003160a7211 */ /* 0x000fe200078e10ff */
[----:B------:R-:W-:Y:S01]  /*0b40*/  IMAD R7, R21, 0x4, R3 ;  /* 0x0000000415077824 */ /* 0x000fe200078e0203 */
[----:B------:R-:W3:Y:S04]  /*0b50*/  LDS R29, [R29+0x30000] ;  /* 0x030000001d1d7984 */ /* 0x000ee80000000800 */
[----:B------:R-:W4:Y:S01]  /*0b60*/  LDS R27, [R27+0x30000] ;  /* 0x030000001b1b7984 */ /* 0x000f220000000800 */
[----:B------:R-:W-:-:S03]  /*0b70*/  NOP ;  /* 0x0000000000007918 */ /* 0x000fc60000000000 */
[----:B-1----:R1:W-:Y:S04]  /*0b80*/  STS [R6+0x30000], R9 ;  /* 0x0300000906007388 */ /* 0x0023e80000000800 */
[----:B--2---:R2:W-:Y:S04]  /*0b90*/  STS [R5+0x30000], R8 ;  /* 0x0300000805007388 */ /* 0x0045e80000000800 */
[----:B---3--:R3:W-:Y:S04]  /*0ba0*/  STS [R4+0x30000], R29 ;  /* 0x0300001d04007388 */ /* 0x0087e80000000800 */
[----:B----4-:R-:W-:Y:S04]  /*0bb0*/  STS [R26+0x30000], R27 ;  /* 0x0300001b1a007388 */ /* 0x010fe80000000800 */
[----:B------:R-:W4:Y:S04]  /*0bc0*/  LDS R13, [R14+0x30800] ;  /* 0x030800000e0d7984 */ /* 0x000f280000000800 */
[----:B------:R-:W5:Y:S04]  /*0bd0*/  LDS R12, [R11+0x30800] ;  /* 0x030800000b0c7984 */ /* 0x000f680000000800 */
[----:B------:R-:W5:Y:S01]  /*0be0*/  LDS R9, [R10+0x30800] ;  /* 0x030800000a097984 */ /* 0x000f620000000800 */
[----:B-1----:R-:W-:-:S03]  /*0bf0*/  LEA R6, R20, R3, 0x2 ;  /* 0x0000000314067211 */ /* 0x002fc600078e10ff */
[----:B------:R-:W1:Y:S01]  /*0c00*/  LDS R8, [R7+0x30800] ;  /* 0x0308000007087984 */ /* 0x000e620000000800 */
[----:B--2---:R-:W-:Y:S01]  /*0c10*/  IMAD R5, R19, 0x4, R3 ;  /* 0x0000000413057824 */ /* 0x004fe200078e0203 */
[----:B------:R-:W-:Y:S01]  /*0c20*/  NOP ;  /* 0x0000000000007918 */ /* 0x000fe20000000000 */
[-C--:B---3--:R-:W-:Y:S02]  /*0c30*/  LEA R4, R18, R3.reuse, 0x2 ;  /* 0x0000000312047211 */ /* 0x088fe400078e10ff */
[----:B------:R-:W-:Y:S01]  /*0c40*/  LEA R3, R17, R3, 0x2 ;  /* 0x0000000311037211 */ /* 0x000fe200078e10ff */
[----:B----4-:R-:W-:Y:S04]  /*0c50*/  STS [R6+0x30800], R13 ;  /* 0x0308000d06007388 */ /* 0x010fe80000000800 */
[----:B-----5:R-:W-:Y:S04]  /*0c60*/  STS [R5+0x30800], R12 ;  /* 0x0308000c05007388 */ /* 0x020fe80000000800 */
[----:B------:R-:W-:Y:S04]  /*0c70*/  STS [R4+0x30800], R9 ;  /* 0x0308000904007388 */ /* 0x000fe80000000800 */
[----:B-1----:R-:W-:Y:S04]  /*0c80*/  STS [R3+0x30800], R8 ;  /* 0x0308000803007388 */ /* 0x002fe80000000800 */
[----:B------:R-:W1:Y:S04]  /*0c90*/  LDS R27, [R14+0x30a00] ;  /* 0x030a00000e1b7984 */ /* 0x000e680000000800 */
[----:B------:R-:W2:Y:S04]  /*0ca0*/  LDS R26, [R11+0x30a00] ;  /* 0x030a00000b1a7984 */ /* 0x000ea80000000800 */
[----:B------:R-:W3:Y:S04]  /*0cb0*/  LDS R29, [R10+0x30a00] ;  /* 0x030a00000a1d7984 */ /* 0x000ee80000000800 */
[----:B------:R-:W4:Y:S01]  /*0cc0*/  LDS R28, [R7+0x30a00] ;  /* 0x030a0000071c7984 */ /* 0x000f220000000800 */
[----:B------:R-:W-:-:S03]  /*0cd0*/  NOP ;  /* 0x0000000000007918 */ /* 0x000fc60000000000 */
[----:B-1----:R1:W-:Y:S04]  /*0ce0*/  STS [R6+0x30a00], R27 ;  /* 0x030a001b06007388 */ /* 0x0023e80000000800 */
[----:B--2---:R1:W-:Y:S04]  /*0cf0*/  STS [R5+0x30a00], R26 ;  /* 0x030a001a05007388 */ /* 0x0043e80000000800 */
[----:B---3--:R1:W-:Y:S04]  /*0d00*/  STS [R4+0x30a00], R29 ;  /* 0x030a001d04007388 */ /* 0x0083e80000000800 */
[----:B----4-:R1:W-:Y:S01]  /*0d10*/  STS [R3+0x30a00], R28 ;  /* 0x030a001c03007388 */ /* 0x0103e20000000800 */
[----:B------:R2:W-:Y:S06]  /*0d20*/  MEMBAR.ALL.CTA ;  /* 0x0000000000007992 */ /* 0x0005ec0000008000 */
[----:B--2---:R-:W2:Y:S02]  /*0d30*/  FENCE.VIEW.ASYNC.S ;  /* 0x00000000000073c6 */ /* 0x004ea40000000000 */
.L_x_15:
[----:B-1----:R-:W-:Y:S01]  /*0d40*/  VIADD R2, R2, 0x31840 ;  /* 0x0003184002027836 */ /* 0x002fe20000000000 */
[C---:B------:R-:W-:Y:S01]  /*0d50*/  ISETP.NE.AND P0, PT, R15.reuse, 0x3, PT ;  /* 0x000000030f00780c */ /* 0x040fe20003f05270 */
[----:B------:R-:W-:Y:S01]  /*0d60*/  VIADD R15, R15, 0x1 ;  /* 0x000000010f0f7836 */ /* 0x000fe20000000000 */
[----:B------:R-:W-:Y:S02]  /*0d70*/  UIADD3 UR4, UPT, UPT, UR4, 0x1, URZ ;  /* 0x0000000104047890 */ /* 0x000fe4000fffe0ff */
[----:B------:R-:W-:Y:S02]  /*0d80*/  PRMT R2, RZ, 0x654, R2 ;  /* 0x00000654ff027816 */ /* 0x000fe40000000002 */
[----:B------:R-:W-:Y:S01]  /*0d90*/  SEL R15, R15, RZ, P0 ;  /* 0x000000ff0f0f7207 */ /* 0x000fe20000000000 */
[----:B------:R-:W-:Y:S01]  /*0da0*/  UISETP.NE.AND UP0, UPT, UR4, 0x38, UPT ;  /* 0x000000380400788c */ /* 0x000fe2000bf05270 */
[----:B--2---:R1:W-:Y:S02]  /*0db0*/  SYNCS.ARRIVE.TRANS64.RED.A1T0 RZ, [R2+URZ], RZ ;  /* 0x000000ff02ff79a7 */ /* 0x0043e400081004ff */
[----:B------:R-:W-:-:S04]  /*0dc0*/  ISETP.NE.AND P0, PT, R15, RZ, PT ;  /* 0x000000ff0f00720c */ /* 0x000fc80003f05270 */
[----:B------:R-:W-:-:S04]  /*0dd0*/  SEL R3, RZ, 0x1, P0 ;  /* 0x00000001ff037807 */ /* 0x000fc80000000000 */
[----:B------:R-:W-:Y:S01]  /*0de0*/  LOP3.LUT R16, R16, R3, RZ, 0x3c, !PT ;  /* 0x0000000310107212 */ /* 0x000fe200078e3cff */
[----:B------:R-:W-:Y:S06]  /*0df0*/  BRA.U UP0, `(.L_x_16) ;  /* 0xfffffff900fc7547 */ /* 0x000fec000b83ffff */
[----:B------:R-:W-:-:S13]  /*0e00*/  ISETP.NE.AND P0, PT, R25, UR5, PT ;  /* 0x0000000519007c0c */ /* 0x000fda000bf05270 */
[----:B------:R-:W-:Y:S05]  /*0e10*/  @!P0 EXIT ;  /* 0x000000000000894d */ /* 0x000fea0003800000 */
[----:B------:R-:W-:Y:S01]  /*0e20*/  UIADD3 UR5, UPT, UPT, UR5, 0x1, URZ ;  /* 0x0000000105057890 */ /* 0x000fe2000fffe0ff */
[----:B------:R-:W-:Y:S05]  /*0e30*/  BRA `(.L_x_17) ;  /* 0xfffffff800dc7947 */ /* 0x000fea000383ffff */
.L_x_12:
[----:B-1----:R-:W-:-:S09]  /*0e40*/  UISETP.NE.AND UP0, UPT, UR5, URZ, UPT ;  /* 0x000000ff0500728c */ /* 0x002fd2000bf05270 */
[----:B------:R-:W-:Y:S05]  /*0e50*/  BRA.U UP0, `(.L_x_13) ;  /* 0x0000001500207547 */ /* 0x000fea000b800000 */
[----:B------:R-:W1:Y:S01]  /*0e60*/  S2UR UR4, SR_CTAID.X ;  /* 0x00000000000479c3 */ /* 0x000e620000002500 */
[----:B------:R-:W-:Y:S02]  /*0e70*/  UMOV UR8, 0x400 ;  /* 0x0000040000087882 */ /* 0x000fe40000000000 */
[----:B------:R-:W-:-:S04]  /*0e80*/  ULEA UR8, UR5, UR8, 0x18 ;  /* 0x0000000805087291 */ /* 0x000fc8000f8ec0ff */
[----:B------:R-:W-:Y:S02]  /*0e90*/  UIADD3 UR5, UPT, UPT, UR8, 0x14000, URZ ;  /* 0x0001400008057890 */ /* 0x000fe4000fffe0ff */
[----:B------:R-:W-:Y:S02]  /*0ea0*/  UIADD3 UR6, UPT, UPT, UR8, 0x4000, URZ ;  /* 0x0000400008067890 */ /* 0x000fe4000fffe0ff */
[----:B------:R-:W-:Y:S02]  /*0eb0*/  USHF.R.U32.HI UR5, URZ, 0x4, UR5 ;  /* 0x00000004ff057899 */ /* 0x000fe40008011605 */
[----:B------:R-:W-:Y:S02]  /*0ec0*/  USHF.R.U32.HI UR6, URZ, 0x4, UR6 ;  /* 0x00000004ff067899 */ /* 0x000fe40008011606 */
[----:B------:R-:W-:Y:S01]  /*0ed0*/  ULOP3.LUT UR5, UR5, 0x3fc0, URZ, 0xc0, !UPT ;  /* 0x00003fc005057892 */ /* 0x000fe2000f8ec0ff */
[----:B-1----:R-:W-:-:S13]  /*0ee0*/  ISETP.LE.U32.AND P0, PT, R5, UR4, PT ;  /* 0x0000000405007c0c */ /* 0x002fda000bf03070 */
[----:B------:R-:W-:Y:S05]  /*0ef0*/  @P0 EXIT ;  /* 0x000000000000094d */ /* 0x000fea0003800000 */
[----:B------:R-:W-:Y:S01]  /*0f00*/  ULOP3.LUT UR4, URZ, UR4, URZ, 0x33, !UPT ;  /* 0x00000004ff047292 */ /* 0x000fe2000f8e33ff */
[----:B------:R-:W-:Y:S01]  /*0f10*/  IMAD.U32 R0, RZ, RZ, UR5 ;  /* 0x00000005ff007e24 */ /* 0x000fe2000f8e00ff */
[----:B------:R-:W-:Y:S01]  /*0f20*/  ULOP3.LUT UR6, UR6, 0x3fc0, URZ, 0xc0, !UPT ;  /* 0x00003fc006067892 */ /* 0x000fe2000f8ec0ff */
[----:B------:R-:W-:Y:S01]  /*0f30*/  ISETP.GE.U32.AND P0, PT, R21, 0x4, PT ;  /* 0x000000041500780c */ /* 0x000fe20003f06070 */
[----:B------:R-:W-:Y:S01]  /*0f40*/  IMAD.MOV.U32 R4, RZ, RZ, RZ ;  /* 0x000000ffff047224 */ /* 0x000fe200078e00ff */
[----:B------:R-:W-:Y:S01]  /*0f50*/  UMOV UR17, URZ ;  /* 0x000000ff00117c82 */ /* 0x000fe20008000000 */
[----:B------:R-:W-:Y:S01]  /*0f60*/  VIADD R3, R5, UR4 ;  /* 0x0000000405037c36 */ /* 0x000fe20008000000 */
[----:B------:R-:W-:Y:S01]  /*0f70*/  UMOV UR15, URZ ;  /* 0x000000ff000f7c82 */ /* 0x000fe20008000000 */
[C---:B------:R-:W-:Y:S01]  /*0f80*/  IMAD R0, R21.reuse, 0x700, R0 ;  /* 0x0000070015007824 */ /* 0x040fe200078e0200 */
[----:B------:R-:W-:Y:S01]  /*0f90*/  LEA R7, R21, UR6, 0xa ;  /* 0x0000000615077c11 */ /* 0x000fe2000f8e50ff */
[----:B------:R-:W-:Y:S01]  /*0fa0*/  IMAD.HI.U32 R3, R3, -0x2116a3b3, RZ ;  /* 0xdee95c4d03037827 */ /* 0x000fe200078e00ff */
[----:B------:R-:W-:Y:S01]  /*0fb0*/  UMOV UR6, 0x1c0 ;  /* 0x000001c000067882 */ /* 0x000fe20000000000 */
[----:B------:R-:W-:Y:S01]  /*0fc0*/  UMOV UR7, 0x1c4 ;  /* 0x000001c400077882 */ /* 0x000fe20000000000 */
[----:B------:R-:W-:Y:S01]  /*0fd0*/  SEL R7, R7, RZ, !P0 ;  /* 0x000000ff07077207 */ /* 0x000fe20004000000 */
[----:B------:R-:W-:Y:S01]  /*0fe0*/  UMOV UR4, 0x1c0 ;  /* 0x000001c000047882 */ /* 0x000fe20000000000 */
[----:B------:R-:W-:Y:S01]  /*0ff0*/  SEL R5, R0, RZ, !P0 ;  /* 0x000000ff00057207 */ /* 0x000fe20004000000 */
[----:B------:R-:W-:Y:S01]  /*1000*/  UMOV UR5, 0x1c4 ;  /* 0x000001c400057882 */ /* 0x000fe20000000000 */
[----:B------:R-:W-:-:S07]  /*1010*/  SHF.R.U32.HI R3, RZ, 0x7, R3 ;  /* 0x00000007ff037819 */ /* 0x000fce0000011603 */
.L_x_24:
[----:B------:R-:W-:Y:S02]  /*1020*/  USHF.R.U32.HI UR10, URZ, 0x1, UR17 ;  /* 0x00000001ff0a7899 */ /* 0x000fe40008011611 */
[----:B------:R-:W-:Y:S02]  /*1030*/  USHF.L.U32 UR9, UR17, 0x3, URZ ;  /* 0x0000000311097899 */ /* 0x000fe400080006ff */
[----:B------:R-:W-:Y:S02]  /*1040*/  ULOP3.LUT UR10, UR10, 0x1, URZ, 0xc, !UPT ;  /* 0x000000010a0a7892 */ /* 0x000fe4000f8e0cff */
[----:B------:R-:W-:Y:S02]  /*1050*/  ULOP3.LUT UR9, UR9, 0x8, URZ, 0xc0, !UPT ;  /* 0x0000000809097892 */ /* 0x000fe4000f8ec0ff */
[----:B------:R-:W-:Y:S02]  /*1060*/  USHF.L.U32 UR10, UR10, 0x1f, URZ ;  /* 0x0000001f0a0a7899 */ /* 0x000fe400080006ff */
[----:B------:R-:W-:-:S02]  /*1070*/  ULOP3.LUT UR12, UR17, 0x1, URZ, 0xc0, !UPT ;  /* 0x00000001110c7892 */ /* 0x000fc4000f8ec0ff */
[----:B------:R-:W-:Y:S01]  /*1080*/  MOV R0, UR9 ;  /* 0x0000000900007c02 */ /* 0x000fe20008000f00 */
[----:B------:R-:W-:Y:S01]  /*1090*/  UIADD3 UR9, UPT, UPT, UR8, UR9, URZ ;  /* 0x0000000908097290 */ /* 0x000fe2000fffe0ff */
[----:B------:R-:W-:Y:S01]  /*10a0*/  MOV R9, UR10 ;  /* 0x0000000a00097c02 */ /* 0x000fe20008000f00 */
[----:B------:R-:W-:Y:S02]  /*10b0*/  UIMAD UR12, UR12, 0xe0, URZ ;  /* 0x000000e00c0c78a4 */ /* 0x000fe4000f8e02ff */
[----:B------:R-:W-:Y:S01]  /*10c0*/  UIADD3 UR11, UPT, UPT, UR9, 0x31860, URZ ;  /* 0x00031860090b7890 */ /* 0x000fe2000fffe0ff */
[----:B------:R-:W1:Y:S02]  /*10d0*/  SYNCS.PHASECHK.TRANS64.TRYWAIT P0, [R0+UR8+0x31870], R9 ;  /* 0x03187009000075a7 */ /* 0x000e640008001108 */
[----:B-1----:R-:W-:Y:S09]  /*10e0*/  @!P0 BRA `(.L_x_18) ;  /* 0x0000003000208947 */ /* 0x002ff20003800000 */
.L_x_62:
[----:B------:R-:W-:Y:S01]  /*10f0*/  NOP ;  /* 0x0000000000007918 */ /* 0x000fe20000000000 */
[----:B------:R-:W-:-:S05]  /*1100*/  UMOV UR16, URZ ;  /* 0x000000ff00107c82 */ /* 0x000fca0008000000 */
.L_x_23:
[----:B------:R-:W-:Y:S01]  /*1110*/  ULEA UR10, UR15, UR8, 0x3 ;  /* 0x000000080f0a7291 */ /* 0x000fe2000f8e18ff */
[----:B-1----:R-:W-:Y:S01]  /*1120*/  SHF.L.U32 R9, R4, 0x1f, RZ ;  /* 0x0000001f04097819 */ /* 0x002fe200000006ff */
[----:B------:R-:W-:Y:S01]  /*1130*/  ULOP3.LUT UP0, UR14, UR16, 0x2, URZ, 0xc0, !UPT ;  /* 0x00000002100e7892 */ /* 0x000fe2000f80c0ff */
[----:B------:R-:W-:Y:S06]  /*1140*/  MOV R0, UR15 ;  /* 0x0000000f00007c02 */ /* 0x000fec0008000f00 */
[----:B------:R-:W1:Y:S02]  /*1150*/  SYNCS.PHASECHK.TRANS64.TRYWAIT P0, [UR10+0x31840], R9 ;  /* 0x03184009ff0075a7 */ /* 0x000e64000800110a */
[----:B-12---:R-:W-:Y:S05]  /*1160*/  @!P0 BRA `(.L_x_19) ;  /* 0x0000003000208947 */ /* 0x006fea0003800000 */
.L_x_64:
[----:B------:R-:W-:Y:S01]  /*1170*/  NOP ;  /* 0x0000000000007918 */ /* 0x000fe20000000000 */
[----:B------:R-:W-:Y:S05]  /*1180*/  BRA.U UP0, `(.L_x_20) ;  /* 0x0000000100487547 */ /* 0x000fea000b800000 */
[----:B------:R-:W-:Y:S02]  /*1190*/  ULEA UR22, UR15, UR8, 0x9 ;  /* 0x000000080f167291 */ /* 0x000fe4000f8e48ff */
[----:B------:R-:W-:Y:S02]  /*11a0*/  ULEA UR9, UR15, UR8, 0xa ;  /* 0x000000080f097291 */ /* 0x000fe4000f8e50ff */
[----:B------:R-:W-:Y:S02]  /*11b0*/  UIADD3 UR22, UPT, UPT, UR22, 0x30000, URZ ;  /* 0x0003000016167890 */ /* 0x000fe4000fffe0ff */
[----:B------:R-:W-:Y:S02]  /*11c0*/  UIADD3 UR13, UPT, UPT, UR9, 0x30800, URZ ;  /* 0x00030800090d7890 */ /* 0x000fe4000fffe0ff */
[----:B------:R-:W-:Y:S02]  /*11d0*/  UIADD3 UR9, UPT, UPT, UR9, 0x30a00, URZ ;  /* 0x00030a0009097890 */ /* 0x000fe4000fffe0ff */
[----:B------:R-:W-:Y:S02]  /*11e0*/  USHF.R.U32.HI UR22, URZ, 0x4, UR22 ;  /* 0x00000004ff167899 */ /* 0x000fe40008011616 */
[----:B------:R-:W-:Y:S02]  /*11f0*/  USHF.R.U32.HI UR13, URZ, 0x4, UR13 ;  /* 0x00000004ff0d7899 */ /* 0x000fe4000801160d */
[----:B------:R-:W-:Y:S02]  /*1200*/  USHF.R.U32.HI UR9, URZ, 0x4, UR9 ;  /* 0x00000004ff097899 */ /* 0x000fe40008011609 */
[----:B------:R-:W-:Y:S02]  /*1210*/  ULOP3.LUT UR18, UR22, 0x3fe0, URZ, 0xc0, !UPT ;  /* 0x00003fe016127892 */ /* 0x000fe4000f8ec0ff */
[----:B------:R-:W-:Y:S02]  /*1220*/  ULOP3.LUT UR20, UR13, 0x3fc0, URZ, 0xc0, !UPT ;  /* 0x00003fc00d147892 */ /* 0x000fe4000f8ec0ff */
[----:B------:R-:W-:Y:S01]  /*1230*/  ULOP3.LUT UR22, UR9, 0x3fe0, URZ, 0xc0, !UPT ;  /* 0x00003fe009167892 */ /* 0x000fe2000f8ec0ff */
[----:B------:R-:W-:Y:S01]  /*1240*/  UMOV UR19, 0x4008 ;  /* 0x0000400800137882 */ /* 0x000fe20000000000 */
[----:B------:R-:W-:Y:S01]  /*1250*/  UMOV UR21, 0x4008 ;  /* 0x0000400800157882 */ /* 0x000fe20000000000 */
[----:B------:R-:W-:Y:S02]  /*1260*/  UMOV UR23, 0x4008 ;  /* 0x0000400800177882 */ /* 0x000fe40000000000 */
[----:B------:R2:W-:Y:S02]  /*1270*/  UTCCP.T.S.4x32dp128bit tmem[0x1c0], gdesc[UR18] ;  /* 0x0001c012ff0079e7 */ /* 0x0005e40009100000 */
[----:B------:R2:W-:Y:S02]  /*1280*/  UTCCP.T.S.4x32dp128bit tmem[0x1c4], gdesc[UR20] ;  /* 0x0001c414ff0079e7 */ /* 0x0005e40009100000 */
[----:B------:R2:W-:Y:S01]  /*1290*/  UTCCP.T.S.4x32dp128bit tmem[0x1c8], gdesc[UR22] ;  /* 0x0001c816ff0079e7 */ /* 0x0005e20009100000 */
[----:B------:R-:W-:Y:S02]  /*12a0*/  NOP ;  /* 0x0000000000007918 */ /* 0x000fe40000000000 */
.L_x_20:
[----:B------:R-:W-:Y:S01]  /*12b0*/  UISETP.NE.AND UP0, UPT, UR15, 0x3, UPT ;  /* 0x000000030f00788c */ /* 0x000fe2000bf05270 */
[----:B-1----:R-:W1:Y:S01]  /*12c0*/  SHFL.IDX PT, R2, R7, R0, 0x1f ;  /* 0x00001f0007027589 */ /* 0x002e6200000e0000 */
[----:B------:R-:W-:Y:S01]  /*12d0*/  UIADD3 UR9, UPT, UPT, UR15, 0x1, URZ ;  /* 0x000000010f097890 */ /* 0x000fe2000fffe0ff */
[----:B------:R-:W-:Y:S03]  /*12e0*/  NOP ;  /* 0x0000000000007918 */ /* 0x000fe60000000000 */
[----:B------:R-:W-:Y:S03]  /*12f0*/  USEL UR9, UR9, URZ, UP0 ;  /* 0x000000ff09097287 */ /* 0x000fe60008000000 */
[----:B------:R3:W4:Y:S01]  /*1300*/  SHFL.IDX PT, R6, R5, R0, 0x1f ;  /* 0x00001f0005067589 */ /* 0x00072200000e0000 */
[----:B------:R-:W-:Y:S02]  /*1310*/  USHF.L.U32 UR15, UR14, 0x4, URZ ;  /* 0x000000040e0f7899 */ /* 0x000fe400080006ff */
[----:B------:R-:W-:Y:S02]  /*1320*/  ULEA UR13, UR9, UR8, 0x3 ;  /* 0x00000008090d7291 */ /* 0x000fe4000f8e18ff */
[----:B------:R-:W-:Y:S01]  /*1330*/  ULEA UR14, UR14, 0x8b8, 0xd ;  /* 0x000008b80e0e7891 */ /* 0x000fe2000f8e68ff */
[----:B------:R-:W-:Y:S01]  /*1340*/  ISETP.NE.AND P0, PT, RZ, UR9, PT ;  /* 0x00000009ff007c0c */ /* 0x000fe2000bf05270 */
[----:B------:R-:W-:Y:S02]  /*1350*/  UISETP.NE.AND UP0, UPT, UR16, URZ, UPT ;  /* 0x000000ff1000728c */ /* 0x000fe4000bf05270 */
[----:B------:R-:W-:Y:S01]  /*1360*/  UPRMT UR15, UR15, 0x5410, UR14 ;  /* 0x000054100f0f7896 */ /* 0x000fe2000800000e */
[----:B------:R-:W-:Y:S01]  /*1370*/  SEL R11, RZ, 0x1, P0 ;  /* 0x00000001ff0b7807 */ /* 0x000fe20000000000 */
[----:B------:R-:W-:Y:S01]  /*1380*/  UIADD3 UR10, UPT, UPT, UR10, 0x31820, URZ ;  /* 0x000318200a0a7890 */ /* 0x000fe2000fffe0ff */
[----:B------:R-:W-:Y:S02]  /*1390*/  UMOV UR14, URZ ;  /* 0x000000ff000e7c82 */ /* 0x000fe40008000000 */
[----:B------:R-:W-:Y:S01]  /*13a0*/  LOP3.LUT R4, R4, R11, RZ, 0x3c, !PT ;  /* 0x0000000b04047212 */ /* 0x000fe200078e3cff */
[----:B--2---:R-:W-:Y:S01]  /*13b0*/  UMOV UR21, 0x40004040 ;  /* 0x4000404000157882 */ /* 0x004fe20000000000 */
[----:B------:R-:W-:Y:S01]  /*13c0*/  UMOV UR19, 0x40004040 ;  /* 0x4000404000137882 */ /* 0x000fe20000000000 */
[----:B------:R-:W-:Y:S01]  /*13d0*/  UMOV UR25, 0x40004040 ;  /* 0x4000404000197882 */ /* 0x000fe20000000000 */
[----:B------:R-:W-:Y:S01]  /*13e0*/  UMOV UR23, 0x40004040 ;  /* 0x4000404000177882 */ /* 0x000fe20000000000 */
[----:B------:R-:W-:Y:S01]  /*13f0*/  IMAD.U32 R9, R4, -0x80000000, RZ ;  /* 0x8000000004097824 */ /* 0x000fe200078e00ff */
[----:B------:R-:W-:Y:S01]  /*1400*/  UMOV UR29, 0x40004040 ;  /* 0x40004040001d7882 */ /* 0x000fe20000000000 */
[----:B------:R-:W-:Y:S01]  /*1410*/  UMOV UR27, 0x40004040 ;  /* 0x40004040001b7882 */ /* 0x000fe20000000000 */
[----:B------:R-:W-:Y:S01]  /*1420*/  UMOV UR33, 0x40004040 ;  /* 0x4000404000217882 */ /* 0x000fe20000000000 */
[----:B------:R-:W-:Y:S01]  /*1430*/  UMOV UR31, 0x40004040 ;  /* 0x40004040001f7882 */ /* 0x000fe20000000000 */
[----:B-1----:R-:W-:Y:S01]  /*1440*/  R2UR UR20, R2 ;  /* 0x00000000021472ca */ /* 0x002fe200000e0000 */
[----:B---3--:R-:W-:Y:S01]  /*1450*/  IMAD.U32 R0, RZ, RZ, UR9 ;  /* 0x00000009ff007e24 */ /* 0x008fe2000f8e00ff */
[----:B----4-:R-:W-:Y:S11]  /*1460*/  R2UR UR18, R6 ;  /* 0x00000000061272ca */ /* 0x010ff600000e0000 */
[----:B------:R-:W-:Y:S02]  /*1470*/  UIADD3 UR24, UPT, UPT, UR20, 0x2, URZ ;  /* 0x0000000214187890 */ /* 0x000fe4000fffe0ff */
[----:B------:R-:W-:Y:S01]  /*1480*/  UIADD3 UR22, UPT, UPT, UR18, 0x2, URZ ;  /* 0x0000000212167890 */ /* 0x000fe2000fffe0ff */
[----:B------:R1:W-:Y:S01]  /*1490*/  UTCQMMA gdesc[UR20], gdesc[UR18], tmem[UR12], tmem[UR14], idesc[UR15], tmem[UR6], UP0 ;  /* 0x00060e1214007dea */ /* 0x0003e2000800030c */
[----:B------:R-:W-:Y:S02]  /*14a0*/  UIADD3 UR28, UPT, UPT, UR20, 0x4, URZ ;  /* 0x00000004141c7890 */ /* 0x000fe4000fffe0ff */
[----:B------:R-:W-:Y:S02]  /*14b0*/  UIADD3 UR26, UPT, UPT, UR18, 0x4, URZ ;  /* 0x00000004121a7890 */ /* 0x000fe4000fffe0ff */
[----:B------:R-:W-:Y:S02]  /*14c0*/  UIADD3 UR32, UPT, UPT, UR20, 0x6, URZ ;  /* 0x0000000614207890 */ /* 0x000fe4000fffe0ff */
[----:B------:R-:W-:Y:S01]  /*14d0*/  UIADD3 UR30, UPT, UPT, UR18, 0x6, URZ ;  /* 0x00000006121e7890 */ /* 0x000fe2000fffe0ff */
[----:B------:R1:W-:Y:S04]  /*14e0*/  UTCQMMA gdesc[UR24], gdesc[UR22], tmem[UR12], tmem[UR14], idesc[UR15], tmem[UR6], UPT ;  /* 0x00060e1618007dea */ /* 0x0003e8000b80030c */
[----:B------:R1:W-:Y:S04]  /*14f0*/  UTCQMMA gdesc[UR28], gdesc[UR26], tmem[UR12], tmem[UR14], idesc[UR15], tmem[UR6], UPT ;  /* 0x00060e1a1c007dea */ /* 0x0003e8000b80030c */
[----:B------:R1:W-:Y:S01]  /*1500*/  UTCQMMA gdesc[UR32], gdesc[UR30], tmem[UR12], tmem[UR14], idesc[UR15], tmem[UR6], UPT ;  /* 0x00060e1e20007dea */ /* 0x0003e2000b80030c */
[----:B------:R1:W-:Y:S01]  /*1510*/  UTCBAR [UR10], URZ ;  /* 0x000000ff0a0073e9 */ /* 0x0003e200080000ff */
[----:B------:R-:W2:Y:S02]  /*1520*/  SYNCS.PHASECHK.TRANS64.TRYWAIT P0, [UR13+0x31840], R9 ;  /* 0x03184009ff0075a7 */ /* 0x000ea4000800110d */
[----:B-12---:R-:W-:Y:S05]  /*1530*/  @!P0 BRA `(.L_x_21) ;  /* 0x0000002c00488947 */ /* 0x006fea0003800000 */
.L_x_66:
[----:B------:R-:W-:Y:S01]  /*1540*/  UIADD3 UR10, UPT, UPT, UR16, 0x1, URZ ;  /* 0x00000001100a7890 */ /* 0x000fe2000fffe0ff */
[----:B-1----:R-:W1:Y:S01]  /*1550*/  SHFL.IDX PT, R2, R7, R0, 0x1f ;  /* 0x00001f0007027589 */ /* 0x002e6200000e0000 */
[----:B------:R-:W-:Y:S02]  /*1560*/  UIADD3 UR13, UPT, UPT, UR13, 0x31820, URZ ;  /* 0x000318200d0d7890 */ /* 0x000fe4000fffe0ff */
[----:B------:R-:W-:Y:S05]  /*1570*/  USHF.L.U32 UR14, UR10, 0xd, URZ ;  /* 0x0000000d0a0e7899 */ /* 0x000fea00080006ff */
[----:B------:R-:W2:Y:S01]  /*1580*/  SHFL.IDX PT, R6, R5, R0, 0x1f ;  /* 0x00001f0005067589 */ /* 0x000ea200000e0000 */
[----:B------:R-:W-:Y:S01]  /*1590*/  USHF.L.U32 UR15, UR10, 0x4, URZ ;  /* 0x000000040a0f7899 */ /* 0x000fe200080006ff */
[----:B------:R-:W-:Y:S01]  /*15a0*/  NOP ;  /* 0x0000000000007918 */ /* 0x000fe20000000000 */
[----:B------:R-:W-:Y:S01]  /*15b0*/  ULOP3.LUT UR14, UR14, 0x6000, URZ, 0xc0, !UPT ;  /* 0x000060000e0e7892 */ /* 0x000fe2000f8ec0ff */
[----:B------:R-:W-:Y:S01]  /*15c0*/  NOP ;  /* 0x0000000000007918 */ /* 0x000fe20000000000 */
[----:B------:R-:W-:Y:S02]  /*15d0*/  ULOP3.LUT UR15, UR15, 0x30, URZ, 0xc0, !UPT ;  /* 0x000000300f0f7892 */ /* 0x000fe4000f8ec0ff */
[----:B------:R-:W-:Y:S02]  /*15e0*/  ULOP3.LUT UR14, UR14, 0x8b8, URZ, 0xfc, !UPT ;  /* 0x000008b80e0e7892 */ /* 0x000fe4000f8efcff */
[----:B------:R-:W-:Y:S02]  /*15f0*/  UISETP.NE.AND UP0, UPT, UR10, 0x37, UPT ;  /* 0x000000370a00788c */ /* 0x000fe4000bf05270 */
[----:B------:R-:W-:Y:S01]  /*1600*/  UPRMT UR15, UR15, 0x5410, UR14 ;  /* 0x000054100f0f7896 */ /* 0x000fe2000800000e */
[----:B------:R-:W-:Y:S02]  /*1610*/  UMOV UR21, 0x40004040 ;  /* 0x4000404000157882 */ /* 0x000fe40000000000 */
[----:B------:R-:W-:Y:S01]  /*1620*/  UMOV UR14, URZ ;  /* 0x000000ff000e7c82 */ /* 0x000fe20008000000 */
[----:B------:R-:W-:Y:S01]  /*1630*/  UMOV UR19, 0x40004040 ;  /* 0x4000404000137882 */ /* 0x000fe20000000000 */
[----:B------:R-:W-:Y:S01]  /*1640*/  UMOV UR25, 0x40004040 ;  /* 0x4000404000197882 */ /* 0x000fe20000000000 */
[----:B------:R-:W-:Y:S01]  /*1650*/  UMOV UR23, 0x40004040 ;  /* 0x4000404000177882 */ /* 0x000fe20000000000 */
[----:B------:R-:W-:Y:S01]  /*1660*/  UMOV UR29, 0x40004040 ;  /* 0x40004040001d7882 */ /* 0x000fe20000000000 */
[----:B-1----:R-:W-:Y:S01]  /*1670*/  R2UR UR20, R2 ;  /* 0x00000000021472ca */ /* 0x002fe200000e0000 */
[----:B------:R-:W-:Y:S01]  /*1680*/  UMOV UR27, 0x40004040 ;  /* 0x40004040001b7882 */ /* 0x000fe20000000000 */
[----:B--2---:R-:W-:Y:S01]  /*1690*/  R2UR UR18, R6 ;  /* 0x00000000061272ca */ /* 0x004fe200000e0000 */
[----:B------:R-:W-:Y:S01]  /*16a0*/  UMOV UR33, 0x40004040 ;  /* 0x4000404000217882 */ /* 0x000fe20000000000 */
[----:B------:R-:W-:Y:S09]  /*16b0*/  UMOV UR31, 0x40004040 ;  /* 0x40004040001f7882 */ /* 0x000ff20000000000 */
[----:B------:R-:W-:Y:S02]  /*16c0*/  UIADD3 UR24, UPT, UPT, UR20, 0x2, URZ ;  /* 0x0000000214187890 */ /* 0x000fe4000fffe0ff */
[----:B------:R-:W-:Y:S01]  /*16d0*/  UIADD3 UR22, UPT, UPT, UR18, 0x2, URZ ;  /* 0x0000000212167890 */ /* 0x000fe2000fffe0ff */
[----:B------:R1:W-:Y:S01]  /*16e0*/  UTCQMMA gdesc[UR20], gdesc[UR18], tmem[UR12], tmem[UR14], idesc[UR15], tmem[UR4], UPT ;  /* 0x00040e1214007dea */ /* 0x0003e2000b80030c */
        /* <DEDUP_REMOVED lines=8> */
[----:B------:R-:W-:Y:S05]  /*1770*/  BRA.U UP0, `(.L_x_22) ;  /* 0x0000000100087547 */ /* 0x000fea000b800000 */
[----:B------:R2:W-:Y:S01]  /*1780*/  UTCBAR [UR11], URZ ;  /* 0x000000ff0b0073e9 */ /* 0x0005e200080000ff */
[----:B------:R-:W-:Y:S01]  /*1790*/  NOP ;  /* 0x0000000000007918 */ /* 0x000fe20000000000 */
.L_x_22:
[----:B------:R-:W-:Y:S02]  /*17a0*/  UISETP.NE.AND UP0, UPT, UR9, 0x3, UPT ;  /* 0x000000030900788c */ /* 0x000fe4000bf05270 */
[----:B------:R-:W-:Y:S02]  /*17b0*/  UIADD3 UR9, UPT, UPT, UR9, 0x1, URZ ;  /* 0x0000000109097890 */ /* 0x000fe4000fffe0ff */
[----:B------:R-:W-:Y:S02]  /*17c0*/  UIADD3 UR16, UPT, UPT, UR16, 0x2, URZ ;  /* 0x0000000210107890 */ /* 0x000fe4000fffe0ff */
[----:B-1----:R-:W-:Y:S02]  /*17d0*/  USEL UR15, UR9, URZ, UP0 ;  /* 0x000000ff090f7287 */ /* 0x002fe40008000000 */
[----:B------:R-:W-:Y:S04]  /*17e0*/  UISETP.NE.AND UP0, UPT, UR16, 0x38, UPT ;  /* 0x000000381000788c */ /* 0x000fe8000bf05270 */
[----:B------:R-:W-:Y:S04]  /*17f0*/  ISETP.NE.AND P0, PT, RZ, UR15, PT ;  /* 0x0000000fff007c0c */ /* 0x000fe8000bf05270 */
[----:B------:R-:W-:Y:S04]  /*1800*/  SEL R9, RZ, 0x1, P0 ;  /* 0x00000001ff097807 */ /* 0x000fe80000000000 */
[----:B------:R-:W-:Y:S01]  /*1810*/  LOP3.LUT R4, R4, R9, RZ, 0x3c, !PT ;  /* 0x0000000904047212 */ /* 0x000fe200078e3cff */
[----:B------:R-:W-:Y:S06]  /*1820*/  BRA.U UP0, `(.L_x_23) ;  /* 0xfffffff900387547 */ /* 0x000fec000b83ffff */
[----:B------:R-:W-:-:S13]  /*1830*/  ISETP.NE.AND P0, PT, R3, UR17, PT ;  /* 0x0000001103007c0c */ /* 0x000fda000bf05270 */
[----:B--2---:R-:W-:Y:S05]  /*1840*/  @!P0 EXIT ;  /* 0x000000000000894d */ /* 0x004fea0003800000 */
[----:B------:R-:W-:Y:S01]  /*1850*/  UIADD3 UR17, UPT, UPT, UR17, 0x1, URZ ;  /* 0x0000000111117890 */ /* 0x000fe2000fffe0ff */
[----:B------:R-:W-:Y:S11]  /*1860*/  BRA `(.L_x_24) ;  /* 0xfffffff400ec7947 */ /* 0x000ff6000383ffff */
.L_x_11:
[----:B------:R-:W-:-:S13]  /*1870*/  ELECT P0, URZ, PT ;  /* 0x0000000000ff782f */ /* 0x000fda0003800000 */
[----:B------:R-:W-:Y:S05]  /*1880*/  @!P0 BRA `(.L_x_13) ;  /* 0x0000000800948947 */ /* 0x000fea0003800000 */
[----:B------:R-:W1:Y:S02]  /*1890*/  S2R R12, SR_CTAID.X ;  /* 0x00000000000c7919 */ /* 0x000e640000002500 */
[----:B-1----:R-:W-:-:S13]  /*18a0*/  ISETP.GE.U32.AND P0, PT, R12, R5, PT ;  /* 0x000000050c00720c */ /* 0x002fda0003f06070 */
[----:B------:R-:W-:Y:S05]  /*18b0*/  @P0 EXIT ;  /* 0x000000000000094d */ /* 0x000fea0003800000 */
[----:B------:R-:W1:Y:S01]  /*18c0*/  LDC.64 R16, c[0x0][0x348] ;  /* 0x0000d200ff107b82 */ /* 0x000e620000000a00 */
[-C--:B------:R-:W-:Y:S01]  /*18d0*/  LOP3.LUT R0, RZ, R12.reuse, RZ, 0x33, !PT ;  /* 0x0000000cff007212 */ /* 0x080fe200078e33ff */
[----:B------:R-:W-:Y:S02]  /*18e0*/  HFMA2 R13, -RZ, RZ, 0, 0 ;  /* 0x00000000ff0d7431 */ /* 0x000fe400000001ff */
[----:B------:R-:W-:Y:S02]  /*18f0*/  IMAD.MOV.U32 R14, RZ, RZ, RZ ;  /* 0x000000ffff0e7224 */ /* 0x000fe400078e00ff */
[----:B------:R-:W-:Y:S02]  /*1900*/  IMAD.IADD R0, R5, 0x1, R0 ;  /* 0x0000000105007824 */ /* 0x000fe400078e0200 */
[----:B------:R-:W2:Y:S02]  /*1910*/  LDC.64 R6, c[0x0][0x358] ;  /* 0x0000d600ff067b82 */ /* 0x000ea40000000a00 */
[----:B------:R-:W-:Y:S01]  /*1920*/  IMAD.HI.U32 R11, R0, -0x2116a3b3, RZ ;  /* 0xdee95c4d000b7827 */ /* 0x000fe200078e00ff */
[----:B------:R-:W-:-:S04]  /*1930*/  MOV R0, R12 ;  /* 0x0000000c00007202 */ /* 0x000fc80000000f00 */
[----:B------:R-:W-:-:S07]  /*1940*/  SHF.R.U32.HI R11, RZ, 0x7, R11 ;  /* 0x00000007ff0b7819 */ /* 0x000fce000001160b */
.L_x_30:
[----:B------:R-:W-:Y:S02]  /*1950*/  SHF.R.U32.HI R3, RZ, 0x4, R0 ;  /* 0x00000004ff037819 */ /* 0x000fe40000011600 */
[----:B------:R-:W-:-:S03]  /*1960*/  MOV R4, 0x19d0 ;  /* 0x000019d000047802 */ /* 0x000fc60000000f00 */
[----:B------:R-:W-:-:S04]  /*1970*/  IMAD.HI.U32 R3, R3, 0xd79435f, RZ ;  /* 0x0d79435f03037827 */ /* 0x000fc800078e00ff */
[C---:B------:R-:W-:Y:S02]  /*1980*/  IMAD R35, R3.reuse, -0x10, R20 ;  /* 0xfffffff003237824 */ /* 0x040fe400078e0214 */
[----:B------:R-:W-:-:S03]  /*1990*/  IMAD R0, R3, -0x130, R0 ;  /* 0xfffffed003007824 */ /* 0x000fc600078e0200 */
[----:B------:R-:W-:Y:S02]  /*19a0*/  VIMNMX.U32 R35, PT, PT, R35, 0x10, PT ;  /* 0x0000001023237848 */ /* 0x000fe40003fe0000 */
[----:B-1----:R-:W-:Y:S02]  /*19b0*/  LOP3.LUT R8, R0, 0xffff, RZ, 0xc0, !PT ;  /* 0x0000ffff00087812 */ /* 0x002fe400078ec0ff */
[----:B-12---:R-:W-:Y:S05]  /*19c0*/  CALL.REL.NOINC `($__internal_3_$__cuda_sm20_div_u16) ;  /* 0x0000002800ec7944 */ /* 0x006fea0003c00000 */
[----:B------:R-:W-:Y:S01]  /*19d0*/  PRMT R35, R35, 0x9910, RZ ;  /* 0x0000991023237816 */ /* 0x000fe200000000ff */
[----:B------:R-:W1:Y:S01]  /*19e0*/  S2R R8, SR_CgaCtaId ;  /* 0x0000000000087919 */ /* 0x000e620000008800 */
[----:B------:R-:W-:Y:S01]  /*19f0*/  PRMT R2, R36, 0x9910, RZ ;  /* 0x0000991024027816 */ /* 0x000fe200000000ff */
[----:B------:R-:W2:Y:S01]  /*1a00*/  LDC.64 R4, c[0x0][0x380] ;  /* 0x0000e000ff047b82 */ /* 0x000ea20000000a00 */
[----:B------:R-:W-:-:S03]  /*1a10*/  MOV R10, 0x100 ;  /* 0x00000100000a7802 */ /* 0x000fc60000000f00 */
[----:B------:R-:W-:-:S04]  /*1a20*/  IMAD R2, R35, R2, RZ ;  /* 0x0000000223027224 */ /* 0x000fc800078e02ff */
[----:B------:R-:W-:-:S05]  /*1a30*/  IMAD.MOV R2, RZ, RZ, -R2 ;  /* 0x000000ffff027224 */ /* 0x000fca00078e0a02 */
[----:B------:R-:W-:-:S05]  /*1a40*/  PRMT R9, R2, 0x7710, RZ ;  /* 0x0000771002097816 */ /* 0x000fca00000000ff */
[----:B------:R-:W-:Y:S01]  /*1a50*/  IMAD.IADD R2, R0, 0x1, R9 ;  /* 0x0000000100027824 */ /* 0x000fe200078e0209 */
[----:B------:R-:W-:Y:S01]  /*1a60*/  LOP3.LUT R9, R36, 0xffff, RZ, 0xc0, !PT ;  /* 0x0000ffff24097812 */ /* 0x000fe200078ec0ff */
[----:B------:R-:W-:-:S03]  /*1a70*/  IMAD.MOV.U32 R0, RZ, RZ, RZ ;  /* 0x000000ffff007224 */ /* 0x000fc600078e00ff */
[----:B------:R-:W-:Y:S01]  /*1a80*/  LOP3.LUT R2, R2, 0xffff, RZ, 0xc0, !PT ;  /* 0x0000ffff02027812 */ /* 0x000fe200078ec0ff */
[----:B------:R-:W-:-:S04]  /*1a90*/  IMAD R9, R9, 0xe0, RZ ;  /* 0x000000e009097824 */ /* 0x000fc800078e02ff */
[----:B------:R-:W-:Y:S01]  /*1aa0*/  IMAD R2, R3, 0x10, R2 ;  /* 0x0000001003027824 */ /* 0x000fe200078e0202 */
[----:B------:R-:W-:-:S04]  /*1ab0*/  MOV R3, 0x400 ;  /* 0x0000040000037802 */ /* 0x000fc80000000f00 */
[----:B------:R-:W-:Y:S02]  /*1ac0*/  SHF.L.U32 R2, R2, 0x7, RZ ;  /* 0x0000000702027819 */ /* 0x000fe400000006ff */
[----:B-1----:R-:W-:-:S03]  /*1ad0*/  LEA R8, R8, R3, 0x18 ;  /* 0x0000000308087211 */ /* 0x002fc600078ec0ff */
[----:B--2---:R-:W-:-:S07]  /*1ae0*/  IMAD.WIDE.U32 R4, R2, 0x4, R4 ;  /* 0x0000000402047825 */ /* 0x004fce00078e0004 */
.L_x_29:
[----:B------:R-:W-:Y:S01]  /*1af0*/  LOP3.LUT R13, R13, 0x1, RZ, 0x3c, !PT ;  /* 0x000000010d0d7812 */ /* 0x000fe200078e3cff */
[----:B------:R-:W-:Y:S05]  /*1b00*/  YIELD ;  /* 0x0000000000007946 */ /* 0x000fea0003800000 */
[----:B------:R-:W-:Y:S04]  /*1b10*/  SHF.L.U32 R3, R13, 0x1f, RZ ;  /* 0x0000001f0d037819 */ /* 0x000fe800000006ff */
[----:B-1----:R-:W1:Y:S02]  /*1b20*/  SYNCS.PHASECHK.TRANS64.TRYWAIT P0, [R8+URZ+0x31820], R3 ;  /* 0x03182003080075a7 */ /* 0x002e6400080011ff */
[----:B-12---:R-:W-:Y:S05]  /*1b30*/  @!P0 BRA `(.L_x_25) ;  /* 0x0000002400e48947 */ /* 0x006fea0003800000 */
.L_x_68:
[----:B------:R-:W2:Y:S01]  /*1b40*/  LDCU.64 UR24, c[0x0][0x348] ;  /* 0x00006900ff1877ac */ /* 0x000ea20008000a00 */
[----:B------:R-:W-:Y:S01]  /*1b50*/  R2UR UR4, R6 ;  /* 0x00000000060472ca */ /* 0x000fe200000e0000 */
[----:B-1----:R-:W-:Y:S01]  /*1b60*/  IMAD.MOV.U32 R19, RZ, RZ, 0xb580 ;  /* 0x0000b580ff137424 */ /* 0x002fe200078e00ff */
[----:B------:R-:W-:Y:S01]  /*1b70*/  R2UR UR5, R7 ;  /* 0x00000000070572ca */ /* 0x000fe200000e0000 */
[----:B------:R-:W-:Y:S01]  /*1b80*/  IMAD.U32 R15, R13, -0x80000000, RZ ;  /* 0x800000000d0f7824 */ /* 0x000fe200078e00ff */
[----:B------:R-:W-:Y:S01]  /*1b90*/  R2UR UR19, R2 ;  /* 0x00000000021372ca */ /* 0x000fe200000e0000 */
[----:B------:R-:W-:Y:S01]  /*1ba0*/  UMOV UR6, 0x0 ;  /* 0x0000000000067882 */ /* 0x000fe20000000000 */
[----:B------:R-:W-:Y:S01]  /*1bb0*/  UMOV UR7, 0x10000000 ;  /* 0x1000000000077882 */ /* 0x000fe20000000000 */
[----:B------:R-:W-:Y:S02]  /*1bc0*/  R2UR UR15, R0 ;  /* 0x00000000000f72ca */ /* 0x000fe400000e0000 */
[----:B------:R-:W-:Y:S02]  /*1bd0*/  R2UR UR22, R9 ;  /* 0x00000000091672ca */ /* 0x000fe400000e0000 */
[C---:B------:R-:W-:Y:S02]  /*1be0*/  IADD3 R22, P0, PT, R16.reuse, 0xc0, RZ ;  /* 0x000000c010167810 */ /* 0x040fe40007f1e0ff */
[----:B------:R-:W-:Y:S02]  /*1bf0*/  IADD3 R24, P1, PT, R16, 0x40, RZ ;  /* 0x0000004010187810 */ /* 0x000fe40007f3e0ff */
[----:B------:R-:W3:Y:S01]  /*1c00*/  LDG.E.CONSTANT R3, desc[UR4][R4.64] ;  /* 0x0000000404037981 */ /* 0x000ee2000c1e9900 */
[----:B------:R-:W-:Y:S01]  /*1c10*/  R2UR UR9, R8 ;  /* 0x00000000080972ca */ /* 0x000fe200000e0000 */
[--C-:B------:R-:W-:Y:S01]  /*1c20*/  IMAD.X R23, RZ, RZ, R17.reuse, P0 ;  /* 0x000000ffff177224 */ /* 0x100fe200000e0611 */
[----:B------:R-:W-:Y:S01]  /*1c30*/  R2UR UR18, R10 ;  /* 0x000000000a1272ca */ /* 0x000fe200000e0000 */
[----:B------:R-:W-:Y:S01]  /*1c40*/  IMAD.X R25, RZ, RZ, R17, P1 ;  /* 0x000000ffff197224 */ /* 0x000fe200008e0611 */
[----:B------:R-:W-:Y:S01]  /*1c50*/  R2UR UR30, R24 ;  /* 0x00000000181e72ca */ /* 0x000fe200000e0000 */
[----:B------:R-:W-:Y:S01]  /*1c60*/  UMOV UR14, UR19 ;  /* 0x00000013000e7c82 */ /* 0x000fe20008000000 */
[----:B------:R-:W-:Y:S02]  /*1c70*/  R2UR UR26, R22 ;  /* 0x00000000161a72ca */ /* 0x000fe400000e0000 */
[----:B------:R-:W-:Y:S02]  /*1c80*/  R2UR UR31, R25 ;  /* 0x00000000191f72ca */ /* 0x000fe400000e0000 */
[----:B------:R-:W-:Y:S03]  /*1c90*/  R2UR UR27, R23 ;  /* 0x00000000171b72ca */ /* 0x000fe600000e0000 */
[----:B------:R-:W-:Y:S02]  /*1ca0*/  UIADD3 UR17, UPT, UPT, UR9, 0x31800, URZ ;  /* 0x0003180009117890 */ /* 0x000fe4000fffe0ff */
[----:B------:R-:W-:Y:S02]  /*1cb0*/  UIADD3 UR18, UPT, UPT, UR18, -0x100, URZ ;  /* 0xffffff0012127890 */ /* 0x000fe4000fffe0ff */
[----:B------:R-:W-:Y:S02]  /*1cc0*/  UIADD3 UR16, UPT, UPT, UR9, 0x4000, URZ ;  /* 0x0000400009107890 */ /* 0x000fe4000fffe0ff */
[----:B------:R-:W-:Y:S02]  /*1cd0*/  UIADD3 UR8, UPT, UPT, UR9, 0x14000, URZ ;  /* 0x0001400009087890 */ /* 0x000fe4000fffe0ff */
[----:B------:R-:W-:Y:S02]  /*1ce0*/  UIADD3 UR12, UPT, UPT, UR9, 0x30000, URZ ;  /* 0x00030000090c7890 */ /* 0x000fe4000fffe0ff */
[----:B------:R-:W-:Y:S01]  /*1cf0*/  UIADD3 UR20, UPT, UPT, UR9, 0x30800, URZ ;  /* 0x0003080009147890 */ /* 0x000fe2000fffe0ff */
[----:B------:R-:W-:Y:S02]  /*1d00*/  UMOV UR10, UR18 ;  /* 0x00000012000a7c82 */ /* 0x000fe40008000000 */
[----:B------:R1:W-:Y:S01]  /*1d10*/  UTMALDG.2D [UR16], [UR30], desc[UR6] ;  /* 0x000006101e0075b4 */ /* 0x0003e20008009000 */
[----:B------:R-:W-:Y:S01]  /*1d20*/  UMOV UR9, UR17 ;  /* 0x0000001100097c82 */ /* 0x000fe20008000000 */
[----:B------:R-:W-:Y:S01]  /*1d30*/  UMOV UR13, UR17 ;  /* 0x00000011000d7c82 */ /* 0x000fe20008000000 */
[----:B------:R-:W-:Y:S01]  /*1d40*/  UMOV UR21, UR17 ;  /* 0x0000001100157c82 */ /* 0x000fe20008000000 */
[C---:B---3--:R-:W-:Y:S01]  /*1d50*/  IMAD.SHL.U32 R18, R3.reuse, 0x1000, RZ ;  /* 0x0000100003127824 */ /* 0x048fe200078e00ff */
[C---:B------:R-:W-:Y:S01]  /*1d60*/  ISETP.GT.AND P0, PT, R3.reuse, RZ, PT ;  /* 0x000000ff0300720c */ /* 0x040fe20003f04270 */
[----:B--2---:R-:W-:Y:S01]  /*1d70*/  UIADD3 UR28, UP2, UPT, UR24, 0x140, URZ ;  /* 0x00000140181c7890 */ /* 0x004fe2000ff5e0ff */
[----:B------:R-:W-:Y:S01]  /*1d80*/  R2UR UR4, R3 ;  /* 0x00000000030472ca */ /* 0x000fe200000e0000 */
[----:B------:R-:W-:Y:S01]  /*1d90*/  UIADD3 UR24, UP1, UPT, UR24, 0x1c0, URZ ;  /* 0x000001c018187890 */ /* 0x000fe2000ff3e0ff */
[----:B------:R-:W-:Y:S01]  /*1da0*/  SEL R18, R18, RZ, P0 ;  /* 0x000000ff12127207 */ /* 0x000fe20000000000 */
[----:B------:R-:W-:Y:S02]  /*1db0*/  UIADD3.X UR29, UPT, UPT, URZ, UR25, URZ, UP2, !UPT ;  /* 0x00000019ff1d7290 */ /* 0x000fe400097fe4ff */
[----:B------:R-:W-:Y:S02]  /*1dc0*/  UIADD3.X UR25, UPT, UPT, URZ, UR25, URZ, UP1, !UPT ;  /* 0x00000019ff197290 */ /* 0x000fe40008ffe4ff */
[----:B------:R-:W-:Y:S05]  /*1dd0*/  IMAD.IADD R18, R9, 0x1, R18 ;  /* 0x0000000109127824 */ /* 0x000fea00078e0212 */
[----:B------:R-:W-:Y:S01]  /*1de0*/  R2UR UR11, R18 ;  /* 0x00000000120b72ca */ /* 0x000fe200000e0000 */
[----:B------:R-:W-:Y:S04]  /*1df0*/  UISETP.LT.AND UP0, UPT, URZ, UR4, UPT ;  /* 0x00000004ff00728c */ /* 0x000fe8000bf01270 */
[----:B------:R-:W-:Y:S04]  /*1e00*/  USEL UR4, URZ, UR4, !UP0 ;  /* 0x00000004ff047287 */ /* 0x000fe8000c000000 */
[----:B------:R-:W-:Y:S04]  /*1e10*/  UIMAD UR23, UR4, 0xe, UR15 ;  /* 0x0000000e041778a4 */ /* 0x000fe8000f8e020f */
[----:B------:R1:W-:Y:S01]  /*1e20*/  UTMALDG.2D [UR8], [UR26], desc[UR6] ;  /* 0x000006081a0075b4 */ /* 0x0003e20008009000 */
[----:B------:R1:W-:Y:S04]  /*1e30*/  UTMALDG.2D [UR12], [UR28], desc[UR6] ;  /* 0x0000060c1c0075b4 */ /* 0x0003e80008009000 */
[----:B------:R1:W-:Y:S01]  /*1e40*/  UTMALDG.2D [UR20], [UR24], desc[UR6] ;  /* 0x00000614180075b4 */ /* 0x0003e20008009000 */
[----:B------:R1:W-:Y:S01]  /*1e50*/  SYNCS.ARRIVE.TRANS64 RZ, [R8+URZ+0x31800], R19 ;  /* 0x0318001308ff79a7 */ /* 0x0003e200080000ff */
[----:B------:R-:W2:Y:S02]  /*1e60*/  SYNCS.PHASECHK.TRANS64.TRYWAIT P0, [R8+URZ+0x31828], R15 ;  /* 0x0318280f080075a7 */ /* 0x000ea400080011ff */
[----:B-12---:R-:W-:Y:S05]  /*1e70*/  @!P0 BRA `(.L_x_26) ;  /* 0x0000002400308947 */ /* 0x006fea0003800000 */
.L_x_70:
[----:B------:R-:W-:Y:S01]  /*1e80*/  R2UR UR4, R8 ;  /* 0x00000000080472ca */ /* 0x000fe200000e0000 */
[----:B------:R-:W-:Y:S01]  /*1e90*/  UMOV UR14, 0x0 ;  /* 0x00000000000e7882 */ /* 0x000fe20000000000 */
[----:B------:R-:W-:Y:S01]  /*1ea0*/  R2UR UR10, R10 ;  /* 0x000000000a0a72ca */ /* 0x000fe200000e0000 */
[----:B------:R-:W-:Y:S01]  /*1eb0*/  UMOV UR15, 0x10000000 ;  /* 0x10000000000f7882 */ /* 0x000fe20000000000 */
[----:B------:R-:W-:Y:S01]  /*1ec0*/  R2UR UR16, R24 ;  /* 0x00000000181072ca */ /* 0x000fe200000e0000 */
[----:B------:R-:W-:Y:S01]  /*1ed0*/  IMAD.MOV.U32 R19, RZ, RZ, 0xb000 ;  /* 0x0000b000ff137424 */ /* 0x000fe200078e00ff */
[----:B------:R-:W-:Y:S02]  /*1ee0*/  R2UR UR17, R25 ;  /* 0x00000000191172ca */ /* 0x000fe400000e0000 */
[----:B------:R-:W-:Y:S02]  /*1ef0*/  R2UR UR11, R2 ;  /* 0x00000000020b72ca */ /* 0x000fe400000e0000 */
[----:B------:R-:W-:Y:S02]  /*1f00*/  R2UR UR12, R22 ;  /* 0x00000000160c72ca */ /* 0x000fe400000e0000 */
[----:B------:R-:W-:Y:S01]  /*1f10*/  R2UR UR13, R23 ;  /* 0x00000000170d72ca */ /* 0x000fe200000e0000 */
[----:B------:R-:W-:Y:S01]  /*1f20*/  UIADD3 UR9, UPT, UPT, UR4, 0x31808, URZ ;  /* 0x0003180804097890 */ /* 0x000fe2000fffe0ff */
[----:B------:R-:W-:Y:S01]  /*1f30*/  R2UR UR7, R18 ;  /* 0x00000000120772ca */ /* 0x000fe200000e0000 */
[----:B------:R-:W-:Y:S02]  /*1f40*/  UIADD3 UR10, UPT, UPT, UR10, -0x80, URZ ;  /* 0xffffff800a0a7890 */ /* 0x000fe4000fffe0ff */
[----:B------:R-:W-:Y:S02]  /*1f50*/  UIADD3 UR8, UPT, UPT, UR4, 0x8000, URZ ;  /* 0x0000800004087890 */ /* 0x000fe4000fffe0ff */
[----:B------:R-:W-:Y:S01]  /*1f60*/  UIADD3 UR4, UPT, UPT, UR4, 0x1b000, URZ ;  /* 0x0001b00004047890 */ /* 0x000fe2000fffe0ff */
[----:B------:R-:W-:Y:S02]  /*1f70*/  UMOV UR5, UR9 ;  /* 0x0000000900057c82 */ /* 0x000fe40008000000 */
[----:B------:R-:W-:Y:S04]  /*1f80*/  UMOV UR6, UR10 ;  /* 0x0000000a00067c82 */ /* 0x000fe80008000000 */
[----:B------:R2:W-:Y:S02]  /*1f90*/  UTMALDG.2D [UR8], [UR16], desc[UR14] ;  /* 0x00000e08100075b4 */ /* 0x0005e40008009000 */
[----:B------:R2:W-:Y:S01]  /*1fa0*/  UTMALDG.2D [UR4], [UR12], desc[UR14] ;  /* 0x00000e040c0075b4 */ /* 0x0005e20008009000 */
[----:B------:R2:W-:Y:S01]  /*1fb0*/  SYNCS.ARRIVE.TRANS64 RZ, [R8+URZ+0x31808], R19 ;  /* 0x0318081308ff79a7 */ /* 0x0005e200080000ff */
[----:B------:R-:W3:Y:S02]  /*1fc0*/  SYNCS.PHASECHK.TRANS64.TRYWAIT P0, [R8+URZ+0x31830], R15 ;  /* 0x0318300f080075a7 */ /* 0x000ee400080011ff */
[----:B--23--:R-:W-:Y:S05]  /*1fd0*/  @!P0 BRA `(.L_x_27) ;  /* 0x0000002000f48947 */ /* 0x00cfea0003800000 */
.L_x_72:
[----:B------:R-:W-:Y:S01]  /*1fe0*/  R2UR UR4, R8 ;  /* 0x00000000080472ca */ /* 0x000fe200000e0000 */
[----:B------:R-:W-:Y:S01]  /*1ff0*/  UMOV UR14, 0x0 ;  /* 0x00000000000e7882 */ /* 0x000fe20000000000 */
[----:B------:R-:W-:Y:S01]  /*2000*/  R2UR UR10, R10 ;  /* 0x000000000a0a72ca */ /* 0x000fe200000e0000 */
[----:B------:R-:W-:Y:S01]  /*2010*/  UMOV UR15, 0x10000000 ;  /* 0x10000000000f7882 */ /* 0x000fe20000000000 */
[----:B------:R-:W-:Y:S01]  /*2020*/  R2UR UR16, R24 ;  /* 0x00000000181072ca */ /* 0x000fe200000e0000 */
[----:B------:R-:W-:Y:S01]  /*2030*/  VIADD R3, R10, 0x80 ;  /* 0x000000800a037836 */ /* 0x000fe20000000000 */
[----:B------:R-:W-:Y:S02]  /*2040*/  R2UR UR17, R25 ;  /* 0x00000000191172ca */ /* 0x000fe400000e0000 */
[----:B------:R-:W-:Y:S02]  /*2050*/  R2UR UR11, R2 ;  /* 0x00000000020b72ca */ /* 0x000fe400000e0000 */
[----:B------:R-:W-:Y:S02]  /*2060*/  R2UR UR12, R22 ;  /* 0x00000000160c72ca */ /* 0x000fe400000e0000 */
[----:B------:R-:W-:Y:S01]  /*2070*/  R2UR UR13, R23 ;  /* 0x00000000170d72ca */ /* 0x000fe200000e0000 */
[----:B------:R-:W-:Y:S01]  /*2080*/  UIADD3 UR9, UPT, UPT, UR4, 0x31810, URZ ;  /* 0x0003181004097890 */ /* 0x000fe2000fffe0ff */
[----:B------:R-:W-:Y:S01]  /*2090*/  R2UR UR7, R18 ;  /* 0x00000000120772ca */ /* 0x000fe200000e0000 */
[----:B------:R-:W-:Y:S02]  /*20a0*/  UIADD3 UR8, UPT, UPT, UR4, 0xc000, URZ ;  /* 0x0000c00004087890 */ /* 0x000fe4000fffe0ff */
[----:B------:R-:W-:Y:S01]  /*20b0*/  UIADD3 UR4, UPT, UPT, UR4, 0x22000, URZ ;  /* 0x0002200004047890 */ /* 0x000fe2000fffe0ff */
[----:B------:R-:W-:Y:S02]  /*20c0*/  UMOV UR6, UR10 ;  /* 0x0000000a00067c82 */ /* 0x000fe40008000000 */
[----:B------:R-:W-:Y:S04]  /*20d0*/  UMOV UR5, UR9 ;  /* 0x0000000900057c82 */ /* 0x000fe80008000000 */
[----:B------:R2:W-:Y:S03]  /*20e0*/  UTMALDG.2D [UR8], [UR16], desc[UR14] ;  /* 0x00000e08100075b4 */ /* 0x0005e60008009000 */
[----:B------:R2:W-:Y:S01]  /*20f0*/  UTMALDG.2D [UR4], [UR12], desc[UR14] ;  /* 0x00000e040c0075b4 */ /* 0x0005e20008009000 */
[----:B------:R2:W-:Y:S01]  /*2100*/  SYNCS.ARRIVE.TRANS64 RZ, [R8+URZ+0x31810], R19 ;  /* 0x0318101308ff79a7 */ /* 0x0005e200080000ff */
[----:B------:R-:W3:Y:S02]  /*2110*/  SYNCS.PHASECHK.TRANS64.TRYWAIT P0, [R8+URZ+0x31838], R15 ;  /* 0x0318380f080075a7 */ /* 0x000ee400080011ff */
[----:B--23--:R-:W-:Y:S05]  /*2120*/  @!P0 BRA `(.L_x_28) ;  /* 0x0000002000bc8947 */ /* 0x00cfea0003800000 */
.L_x_74:
[----:B------:R-:W-:Y:S01]  /*2130*/  R2UR UR4, R8 ;  /* 0x00000000080472ca */ /* 0x000fe200000e0000 */
[----:B------:R-:W-:Y:S01]  /*2140*/  UMOV UR14, 0x0 ;  /* 0x00000000000e7882 */ /* 0x000fe20000000000 */
[----:B------:R-:W-:Y:S01]  /*2150*/  R2UR UR16, R24 ;  /* 0x00000000181072ca */ /* 0x000fe200000e0000 */
[----:B------:R-:W-:Y:S01]  /*2160*/  UMOV UR15, 0x10000000 ;  /* 0x10000000000f7882 */ /* 0x000fe20000000000 */
[----:B------:R-:W-:Y:S01]  /*2170*/  R2UR UR17, R25 ;  /* 0x00000000191172ca */ /* 0x000fe200000e0000 */
[----:B------:R-:W-:Y:S01]  /*2180*/  VIADD R10, R10, 0x200 ;  /* 0x000002000a0a7836 */ /* 0x000fe20000000000 */
[----:B------:R-:W-:Y:S01]  /*2190*/  R2UR UR10, R3 ;  /* 0x00000000030a72ca */ /* 0x000fe200000e0000 */
[----:B------:R-:W-:Y:S01]  /*21a0*/  VIADD R0, R0, 0x1 ;  /* 0x0000000100007836 */ /* 0x000fe20000000000 */
[----:B------:R-:W-:Y:S02]  /*21b0*/  R2UR UR11, R2 ;  /* 0x00000000020b72ca */ /* 0x000fe400000e0000 */
[----:B------:R-:W-:Y:S02]  /*21c0*/  R2UR UR12, R22 ;  /* 0x00000000160c72ca */ /* 0x000fe400000e0000 */
[----:B------:R-:W-:Y:S01]  /*21d0*/  R2UR UR13, R23 ;  /* 0x00000000170d72ca */ /* 0x000fe200000e0000 */
[----:B------:R-:W-:Y:S01]  /*21e0*/  UIADD3 UR9, UPT, UPT, UR4, 0x31818, URZ ;  /* 0x0003181804097890 */ /* 0x000fe2000fffe0ff */
[----:B------:R-:W-:Y:S01]  /*21f0*/  R2UR UR7, R18 ;  /* 0x00000000120772ca */ /* 0x000fe200000e0000 */
[----:B------:R-:W-:Y:S01]  /*2200*/  UIADD3 UR8, UPT, UPT, UR4, 0x10000, URZ ;  /* 0x0001000004087890 */ /* 0x000fe2000fffe0ff */
[----:B------:R-:W-:Y:S01]  /*2210*/  ISETP.NE.AND P0, PT, R10, 0x1d00, PT ;  /* 0x00001d000a00780c */ /* 0x000fe20003f05270 */
[----:B------:R-:W-:Y:S02]  /*2220*/  UIADD3 UR4, UPT, UPT, UR4, 0x29000, URZ ;  /* 0x0002900004047890 */ /* 0x000fe4000fffe0ff */
[----:B------:R-:W-:Y:S01]  /*2230*/  UMOV UR6, UR10 ;  /* 0x0000000a00067c82 */ /* 0x000fe20008000000 */
[----:B------:R-:W-:Y:S04]  /*2240*/  UMOV UR5, UR9 ;  /* 0x0000000900057c82 */ /* 0x000fe80008000000 */
[----:B------:R2:W-:Y:S03]  /*2250*/  UTMALDG.2D [UR8], [UR16], desc[UR14] ;  /* 0x00000e08100075b4 */ /* 0x0005e60008009000 */
[----:B------:R2:W-:Y:S01]  /*2260*/  UTMALDG.2D [UR4], [UR12], desc[UR14] ;  /* 0x00000e040c0075b4 */ /* 0x0005e20008009000 */
[----:B------:R2:W-:Y:S01]  /*2270*/  SYNCS.ARRIVE.TRANS64 RZ, [R8+URZ+0x31818], R19 ;  /* 0x0318181308ff79a7 */ /* 0x0005e200080000ff */
[----:B------:R-:W-:Y:S05]  /*2280*/  @P0 BRA `(.L_x_29) ;  /* 0xfffffff800180947 */ /* 0x000fea000383ffff */
[----:B------:R-:W-:-:S13]  /*2290*/  ISETP.NE.AND P0, PT, R14, R11, PT ;  /* 0x0000000b0e00720c */ /* 0x000fda0003f05270 */
[----:B--2---:R-:W-:Y:S05]  /*22a0*/  @!P0 EXIT ;  /* 0x000000000000894d */ /* 0x004fea0003800000 */
[----:B------:R-:W-:-:S05]  /*22b0*/  IADD3 R14, PT, PT, R14, 0x1, RZ ;  /* 0x000000010e0e7810 */ /* 0x000fca0007ffe0ff */
[----:B------:R-:W-:Y:S01]  /*22c0*/  IMAD R0, R14, 0x93, R12 ;  /* 0x000000930e007824 */ /* 0x000fe200078e020c */
[----:B------:R-:W-:Y:S06]  /*22d0*/  BRA `(.L_x_30) ;  /* 0xfffffff4009c7947 */ /* 0x000fec000383ffff */
.L_x_13:
[----:B------:R-:W-:-:S04]  /*22e0*/  LOP3.LUT R0, R3, 0xfffffffc, RZ, 0xc0, !PT ;  /* 0xfffffffc03007812 */ /* 0x000fc800078ec0ff */
[----:B------:R-:W-:-:S13]  /*22f0*/  ISETP.NE.AND P0, PT, R0, 0x4, PT ;  /* 0x000000040000780c */ /* 0x000fda0003f05270 */
[----:B-1----:R-:W-:Y:S05]  /*2300*/  @P0 EXIT ;  /* 0x000000000000094d */ /* 0x002fea0003800000 */
[----:B------:R-:W1:Y:S01]  /*2310*/  S2R R0, SR_CgaCtaId ;  /* 0x0000000000007919 */ /* 0x000e620000008800 */
[----:B------:R-:W-:-:S04]  /*2320*/  MOV R7, 0x400 ;  /* 0x0000040000077802 */ /* 0x000fc80000000f00 */
[----:B-1----:R-:W-:-:S05]  /*2330*/  LEA R0, R0, R7, 0x18 ;  /* 0x0000000700007211 */ /* 0x002fca00078ec0ff */
[----:B------:R-:W1:Y:S02]  /*2340*/  LDS R2, [R0+0x31880] ;  /* 0x0318800000027984 */ /* 0x000e640000000800 */
[----:B-1----:R-:W-:-:S13]  /*2350*/  ISETP.NE.AND P0, PT, R2, RZ, PT ;  /* 0x000000ff0200720c */ /* 0x002fda0003f05270 */
[----:B------:R-:W-:Y:S05]  /*2360*/  @!P0 BRA `(.L_x_31) ;  /* 0x0000000000048947 */ /* 0x000fea0003800000 */
[----:B------:R-:W-:Y:S05]  /*2370*/  BPT.TRAP 0x1 ;  /* 0x000000040000795c */ /* 0x000fea0000300000 */
.L_x_31:
[----:B------:R-:W1:Y:S01]  /*2380*/  S2UR UR4, SR_CTAID.X ;  /* 0x00000000000479c3 */ /* 0x000e620000002500 */
[----:B------:R-:W-:Y:S02]  /*2390*/  IADD3 R3, PT, PT, R3, -0x4, RZ ;  /* 0xfffffffc03037810 */ /* 0x000fe40007ffe0ff */
[----:B-1----:R-:W-:-:S13]  /*23a0*/  ISETP.LE.U32.AND P0, PT, R5, UR4, PT ;  /* 0x0000000405007c0c */ /* 0x002fda000bf03070 */
[----:B------:R-:W-:Y:S05]  /*23b0*/  @P0 BRA `(.L_x_32) ;  /* 0x0000001800d00947 */ /* 0x000fea0003800000 */
[----:B------:R-:W-:Y:S02]  /*23c0*/  IMAD.U32 R31, RZ, RZ, UR4 ;  /* 0x00000004ff1f7e24 */ /* 0x000fe4000f8e00ff */
[----:B------:R-:W-:Y:S02]  /*23d0*/  IMAD.SHL.U32 R21, R21, 0x4, RZ ;  /* 0x0000000415157824 */ /* 0x000fe400078e00ff */
[----:B------:R-:W-:Y:S01]  /*23e0*/  IMAD.SHL.U32 R30, R3, 0x800, RZ ;  /* 0x00000800031e7824 */ /* 0x000fe200078e00ff */
[----:B------:R-:W-:Y:S01]  /*23f0*/  LOP3.LUT R22, RZ, R31, RZ, 0x33, !PT ;  /* 0x0000001fff167212 */ /* 0x000fe200078e33ff */
[C---:B------:R-:W-:Y:S01]  /*2400*/  VIADD R27, R21.reuse, 0x1 ;  /* 0x00000001151b7836 */ /* 0x040fe20000000000 */
[--C-:B------:R-:W-:Y:S01]  /*2410*/  SHF.R.U32.HI R29, RZ, 0x3, R21.reuse ;  /* 0x00000003ff1d7819 */ /* 0x100fe20000011615 */
[----:B------:R-:W-:Y:S01]  /*2420*/  IMAD.MOV.U32 R23, RZ, RZ, RZ ;  /* 0x000000ffff177224 */ /* 0x000fe200078e00ff */
[----:B------:R-:W-:Y:S01]  /*2430*/  IADD3 R25, PT, PT, R21, 0x3, RZ ;  /* 0x0000000315197810 */ /* 0x000fe20007ffe0ff */
[----:B------:R-:W-:Y:S01]  /*2440*/  IMAD.IADD R22, R5, 0x1, R22 ;  /* 0x0000000105167824 */ /* 0x000fe200078e0216 */
[----:B------:R-:W-:Y:S01]  /*2450*/  LOP3.LUT R2, R29, 0x3, RZ, 0xc0, !PT ;  /* 0x000000031d027812 */ /* 0x000fe200078ec0ff */
[----:B------:R-:W-:Y:S01]  /*2460*/  VIADD R5, R21, 0x2 ;  /* 0x0000000215057836 */ /* 0x000fe20000000000 */
[----:B------:R-:W-:Y:S01]  /*2470*/  PRMT R24, R31, 0x7610, R24 ;  /* 0x000076101f187816 */ /* 0x000fe20000000018 */
[----:B------:R-:W-:Y:S01]  /*2480*/  IMAD.HI.U32 R22, R22, -0x2116a3b3, RZ ;  /* 0xdee95c4d16167827 */ /* 0x000fe200078e00ff */
[----:B------:R-:W-:-:S02]  /*2490*/  LOP3.LUT R28, R2, 0x4, R21, 0xf8, !PT ;  /* 0x00000004021c7812 */ /* 0x000fc400078ef815 */
[C---:B------:R-:W-:Y:S02]  /*24a0*/  LOP3.LUT R27, R2.reuse, 0x5, R27, 0x78, !PT ;  /* 0x00000005021b7812 */ /* 0x040fe400078e781b */
[----:B------:R-:W-:Y:S02]  /*24b0*/  SHF.R.U32.HI R22, RZ, 0x7, R22 ;  /* 0x00000007ff167819 */ /* 0x000fe40000011616 */
[C---:B------:R-:W-:Y:S02]  /*24c0*/  LOP3.LUT R26, R2.reuse, 0x6, R5, 0x78, !PT ;  /* 0x00000006021a7812 */ /* 0x040fe400078e7805 */
[----:B------:R-:W-:Y:S01]  /*24d0*/  LOP3.LUT R25, R2, 0x7, R25, 0x78, !PT ;  /* 0x0000000702197812 */ /* 0x000fe200078e7819 */
[----:B------:R-:W-:Y:S01]  /*24e0*/  IMAD.MOV R22, RZ, RZ, -R22 ;  /* 0x000000ffff167224 */ /* 0x000fe200078e0a16 */
[----:B------:R-:W-:-:S07]  /*24f0*/  MOV R21, 0xffffffff ;  /* 0xffffffff00157802 */ /* 0x000fce0000000f00 */
.L_x_55:
[----:B------:R-:W-:Y:S01]  /*2500*/  VIADD R21, R21, 0x1 ;  /* 0x0000000115157836 */ /* 0x000fe20000000000 */
[----:B------:R-:W-:Y:S05]  /*2510*/  YIELD ;  /* 0x0000000000007946 */ /* 0x000fea0003800000 */
[----:B--2---:R-:W-:Y:S01]  /*2520*/  IMAD.SHL.U32 R5, R21, 0x8, RZ ;  /* 0x0000000815057824 */ /* 0x004fe200078e00ff */
[----:B------:R-:W-:Y:S01]  /*2530*/  SHF.R.U32.HI R7, RZ, 0x1, R21 ;  /* 0x00000001ff077819 */ /* 0x000fe20000011615 */
[----:B------:R-:W-:Y:S01]  /*2540*/  VIADD R22, R22, 0x1 ;  /* 0x0000000116167836 */ /* 0x000fe20000000000 */
[----:B------:R-:W-:Y:S02]  /*2550*/  SHF.R.U32.HI R39, RZ, 0x4, R31 ;  /* 0x00000004ff277819 */ /* 0x000fe4000001161f */
[----:B------:R-:W-:-:S02]  /*2560*/  LOP3.LUT R5, R5, 0x8, RZ, 0xc0, !PT ;  /* 0x0000000805057812 */ /* 0x000fc400078ec0ff */
[----:B------:R-:W-:Y:S01]  /*2570*/  LOP3.LUT R7, R7, 0x1, RZ, 0xc0, !PT ;  /* 0x0000000107077812 */ /* 0x000fe200078ec0ff */
[----:B------:R-:W-:Y:S01]  /*2580*/  IMAD.HI.U32 R39, R39, 0xd79435f, RZ ;  /* 0x0d79435f27277827 */ /* 0x000fe200078e00ff */
[----:B------:R-:W-:Y:S02]  /*2590*/  ISETP.NE.AND P1, PT, R3, RZ, PT ;  /* 0x000000ff0300720c */ /* 0x000fe40003f25270 */
[----:B------:R-:W-:Y:S01]  /*25a0*/  SHF.L.U32 R7, R7, 0x1f, RZ ;  /* 0x0000001f07077819 */ /* 0x000fe200000006ff */
[----:B------:R-:W-:Y:S01]  /*25b0*/  IMAD.IADD R2, R0, 0x1, R5 ;  /* 0x0000000100027824 */ /* 0x000fe200078e0205 */
[C---:B------:R-:W-:Y:S01]  /*25c0*/  PRMT R4, R39.reuse, 0x9910, RZ ;  /* 0x0000991027047816 */ /* 0x040fe200000000ff */
[----:B------:R-:W-:Y:S01]  /*25d0*/  IMAD R35, R39, -0x10, R20 ;  /* 0xfffffff027237824 */ /* 0x000fe200078e0214 */
[----:B------:R-:W-:Y:S01]  /*25e0*/  ISETP.NE.AND P0, PT, R22, 0x1, PT ;  /* 0x000000011600780c */ /* 0x000fe20003f05270 */
[----:B------:R-:W1:Y:S02]  /*25f0*/  SYNCS.PHASECHK.TRANS64.TRYWAIT P2, [R2+URZ+0x31860], R7 ;  /* 0x03186007020075a7 */ /* 0x000e6400080411ff */
[----:B------:R-:W-:-:S05]  /*2600*/  IMAD R4, R4, 0x130, RZ ;  /* 0x0000013004047824 */ /* 0x000fca00078e02ff */
[----:B------:R-:W-:-:S04]  /*2610*/  IADD3 R5, PT, PT, RZ, -R4, RZ ;  /* 0x80000004ff057210 */ /* 0x000fc80007ffe0ff */
[----:B------:R-:W-:Y:S01]  /*2620*/  PRMT R5, R5, 0x7710, RZ ;  /* 0x0000771005057816 */ /* 0x000fe200000000ff */
[----:B-1----:R-:W-:Y:S06]  /*2630*/  @!P2 BRA `(.L_x_33) ;  /* 0x0000001c0094a947 */ /* 0x002fec0003800000 */
.L_x_76:
[----:B------:R-:W-:Y:S01]  /*2640*/  NOP ;  /* 0x0000000000007918 */ /* 0x000fe20000000000 */
[----:B------:R-:W-:Y:S01]  /*2650*/  LOP3.LUT R6, R21, 0x1, RZ, 0xc0, !PT ;  /* 0x0000000115067812 */ /* 0x000fe200078ec0ff */
[----:B------:R-:W-:Y:S01]  /*2660*/  IMAD.IADD R38, R5, 0x1, R24 ;  /* 0x0000000105267824 */ /* 0x000fe200078e0218 */
[----:B------:R-:W-:Y:S01]  /*2670*/  VIMNMX.U32 R35, PT, PT, R35, 0x10, PT ;  /* 0x0000001023237848 */ /* 0x000fe20003fe0000 */
[----:B------:R-:W-:Y:S06]  /*2680*/  @P1 BRA `(.L_x_34) ;  /* 0x0000000000041947 */ /* 0x000fec0003800000 */
[----:B------:R-:W-:-:S04]  /*2690*/  DEPBAR.LE SB0, 0x1 ;  /* 0x000080400000791a */ /* 0x000fc80000000000 */
.L_x_34:
[----:B------:R-:W-:Y:S02]  /*26a0*/  LOP3.LUT R8, R38, 0xffff, RZ, 0xc0, !PT ;  /* 0x0000ffff26087812 */ /* 0x000fe400078ec0ff */
[----:B------:R-:W-:Y:S02]  /*26b0*/  MOV R4, 0x26d0 ;  /* 0x000026d000047802 */ /* 0x000fe40000000f00 */
[----:B-1----:R-:W-:Y:S05]  /*26c0*/  CALL.REL.NOINC `($__internal_3_$__cuda_sm20_div_u16) ;  /* 0x0000001c00ac7944 */ /* 0x002fea0003c00000 */
[----:B------:R-:W-:Y:S05]  /*26d0*/  WARPSYNC.ALL ;  /* 0x0000000000007948 */ /* 0x000fea0003800000 */
[----:B------:R-:W-:Y:S01]  /*26e0*/  NOP ;  /* 0x0000000000007918 */ /* 0x000fe20000000000 */
[----:B------:R-:W-:Y:S02]  /*26f0*/  ISETP.NE.AND P1, PT, R3, RZ, PT ;  /* 0x000000ff0300720c */ /* 0x000fe40003f25270 */
[----:B------:R-:W-:Y:S01]  /*2700*/  R2UR UR7, R6 ;  /* 0x00000000060772ca */ /* 0x000fe200000e0000 */
[----:B------:R-:W-:Y:S01]  /*2710*/  BAR.SYNC.DEFER_BLOCKING 0x8, 0x80 ;  /* 0x0202000000007b1d */ /* 0x000fe20000010000 */
[----:B------:R-:W-:Y:S01]  /*2720*/  IMAD R32, R23, 0x2000, R30 ;  /* 0x0000200017207824 */ /* 0x000fe200078e021e */
[----:B------:R-:W-:-:S03]  /*2730*/  PRMT R40, R36, 0x9910, RZ ;  /* 0x0000991024287816 */ /* 0x000fc600000000ff */
[----:B------:R-:W-:-:S04]  /*2740*/  IMAD R37, R29, 0x80, R32 ;  /* 0x000000801d257824 */ /* 0x000fc800078e0220 */
[----:B------:R-:W-:-:S03]  /*2750*/  IMAD R33, R28, 0x10, R37 ;  /* 0x000000101c217824 */ /* 0x000fc600078e0225 */
[----:B------:R-:W-:-:S09]  /*2760*/  UIMAD UR7, UR7, 0xe0, URZ ;  /* 0x000000e0070778a4 */ /* 0x000fd2000f8e02ff */
[----:B------:R-:W1:Y:S01]  /*2770*/  LDTM.x8 R12, tmem[UR7] ;  /* 0x00000007000c79ee */ /* 0x000e6200081c0000 */
[----:B------:R-:W-:Y:S01]  /*2780*/  NOP ;  /* 0x0000000000007918 */ /* 0x000fe20000000000 */
[----:B-1----:R-:W1:Y:S01]  /*2790*/  LDTM.x8 R4, tmem[UR7+0x8] ;  /* 0x00000807000479ee */ /* 0x002e6200081c0000 */
[----:B------:R-:W-:Y:S02]  /*27a0*/  F2FP.BF16.F32.PACK_AB R12, R13, R12 ;  /* 0x0000000c0d0c723e */ /* 0x000fe400000010ff */
[----:B------:R-:W-:Y:S02]  /*27b0*/  F2FP.BF16.F32.PACK_AB R13, R15, R14 ;  /* 0x0000000e0f0d723e */ /* 0x000fe400000010ff */
[----:B------:R-:W-:Y:S01]  /*27c0*/  F2FP.BF16.F32.PACK_AB R14, R17, R16 ;  /* 0x00000010110e723e */ /* 0x000fe200000010ff */
[C---:B------:R-:W-:Y:S01]  /*27d0*/  IMAD.IADD R16, R0.reuse, 0x1, R33 ;  /* 0x0000000100107824 */ /* 0x040fe200078e0221 */
[----:B------:R-:W-:Y:S02]  /*27e0*/  F2FP.BF16.F32.PACK_AB R15, R19, R18 ;  /* 0x00000012130f723e */ /* 0x000fe400000010ff */
[----:B-1----:R-:W-:Y:S01]  /*27f0*/  F2FP.BF16.F32.PACK_AB R33, R7, R6 ;  /* 0x000000060721723e */ /* 0x002fe200000010ff */
[----:B------:R-:W-:Y:S01]  /*2800*/  IMAD R7, R27, 0x10, R37 ;  /* 0x000000101b077824 */ /* 0x000fe200078e0225 */
[----:B------:R-:W-:Y:S01]  /*2810*/  F2FP.BF16.F32.PACK_AB R32, R5, R4 ;  /* 0x000000040520723e */ /* 0x000fe200000010ff */
[----:B------:R1:W-:Y:S01]  /*2820*/  STS.128 [R16], R12 ;  /* 0x0000000c10007388 */ /* 0x0003e20000000c00 */
[----:B------:R-:W-:Y:S01]  /*2830*/  PRMT R5, R35, 0x9910, RZ ;  /* 0x0000991023057816 */ /* 0x000fe200000000ff */
[----:B------:R-:W-:Y:S01]  /*2840*/  NOP ;  /* 0x0000000000007918 */ /* 0x000fe20000000000 */
[----:B------:R-:W-:Y:S01]  /*2850*/  F2FP.BF16.F32.PACK_AB R34, R9, R8 ;  /* 0x000000080922723e */ /* 0x000fe200000010ff */
[----:B------:R-:W-:Y:S01]  /*2860*/  IMAD.IADD R42, R0, 0x1, R7 ;  /* 0x00000001002a7824 */ /* 0x000fe200078e0207 */
[----:B------:R-:W-:Y:S01]  /*2870*/  F2FP.BF16.F32.PACK_AB R35, R11, R10 ;  /* 0x0000000a0b23723e */ /* 0x000fe200000010ff */
[----:B------:R-:W-:-:S04]  /*2880*/  IMAD R40, R40, R5, RZ ;  /* 0x0000000528287224 */ /* 0x000fc800078e02ff */
[----:B------:R2:W-:Y:S01]  /*2890*/  STS.128 [R42], R32 ;  /* 0x000000202a007388 */ /* 0x0005e20000000c00 */
[----:B------:R-:W-:-:S05]  /*28a0*/  IMAD.MOV R40, RZ, RZ, -R40 ;  /* 0x000000ffff287224 */ /* 0x000fca00078e0a28 */
[----:B------:R-:W-:-:S05]  /*28b0*/  PRMT R41, R40, 0x7710, RZ ;  /* 0x0000771028297816 */ /* 0x000fca00000000ff */
[----:B------:R-:W-:-:S05]  /*28c0*/  IMAD.IADD R38, R38, 0x1, R41 ;  /* 0x0000000126267824 */ /* 0x000fca00078e0229 */
[----:B------:R-:W-:Y:S01]  /*28d0*/  LOP3.LUT R38, R38, 0xffff, RZ, 0xc0, !PT ;  /* 0x0000ffff26267812 */ /* 0x000fe200078ec0ff */
[----:B-1----:R-:W1:Y:S01]  /*28e0*/  LDTM.x8 R12, tmem[UR7+0x10] ;  /* 0x00001007000c79ee */ /* 0x002e6200081c0000 */
[----:B------:R-:W-:Y:S01]  /*28f0*/  NOP ;  /* 0x0000000000007918 */ /* 0x000fe20000000000 */
[----:B-1----:R-:W1:Y:S02]  /*2900*/  LDTM.x8 R4, tmem[UR7+0x18] ;  /* 0x00001807000479ee */ /* 0x002e6400081c0000 */
[----:B------:R-:W-:Y:S01]  /*2910*/  IMAD R39, R39, 0x10, R38 ;  /* 0x0000001027277824 */ /* 0x000fe200078e0226 */
[----:B--2---:R-:W-:-:S03]  /*2920*/  LOP3.LUT R32, R36, 0xffff, RZ, 0xc0, !PT ;  /* 0x0000ffff24207812 */ /* 0x004fc600078ec0ff */
[----:B------:R-:W-:Y:S02]  /*2930*/  IMAD.SHL.U32 R33, R39, 0x80, RZ ;  /* 0x0000008027217824 */ /* 0x000fe400078e00ff */
[----:B------:R-:W-:Y:S01]  /*2940*/  IMAD R32, R32, 0xe0, RZ ;  /* 0x000000e020207824 */ /* 0x000fe200078e02ff */
[----:B------:R-:W-:Y:S02]  /*2950*/  F2FP.BF16.F32.PACK_AB R12, R13, R12 ;  /* 0x0000000c0d0c723e */ /* 0x000fe400000010ff */
[----:B------:R-:W-:Y:S02]  /*2960*/  F2FP.BF16.F32.PACK_AB R13, R15, R14 ;  /* 0x0000000e0f0d723e */ /* 0x000fe400000010ff */
[----:B------:R-:W-:Y:S01]  /*2970*/  F2FP.BF16.F32.PACK_AB R14, R17, R16 ;  /* 0x00000010110e723e */ /* 0x000fe200000010ff */
[--C-:B------:R-:W-:Y:S01]  /*2980*/  IMAD R17, R26, 0x10, R37.reuse ;  /* 0x000000101a117824 */ /* 0x100fe200078e0225 */
[----:B------:R-:W-:Y:S01]  /*2990*/  F2FP.BF16.F32.PACK_AB R15, R19, R18 ;  /* 0x00000012130f723e */ /* 0x000fe200000010ff */
[----:B------:R-:W-:Y:S01]  /*29a0*/  IMAD R37, R25, 0x10, R37 ;  /* 0x0000001019257824 */ /* 0x000fe200078e0225 */
[----:B-1----:R-:W-:Y:S01]  /*29b0*/  F2FP.BF16.F32.PACK_AB R4, R5, R4 ;  /* 0x000000040504723e */ /* 0x002fe200000010ff */
[C---:B------:R-:W-:Y:S01]  /*29c0*/  IMAD.IADD R17, R0.reuse, 0x1, R17 ;  /* 0x0000000100117824 */ /* 0x040fe200078e0211 */
[----:B------:R-:W-:Y:S01]  /*29d0*/  F2FP.BF16.F32.PACK_AB R5, R7, R6 ;  /* 0x000000060705723e */ /* 0x000fe200000010ff */
[----:B------:R-:W-:Y:S01]  /*29e0*/  IMAD.IADD R37, R0, 0x1, R37 ;  /* 0x0000000100257824 */ /* 0x000fe200078e0225 */
[----:B------:R-:W-:-:S02]  /*29f0*/  F2FP.BF16.F32.PACK_AB R6, R9, R8 ;  /* 0x000000080906723e */ /* 0x000fc400000010ff */
[----:B------:R-:W-:Y:S01]  /*2a00*/  F2FP.BF16.F32.PACK_AB R7, R11, R10 ;  /* 0x0000000a0b07723e */ /* 0x000fe200000010ff */
[----:B------:R1:W-:Y:S01]  /*2a10*/  STS.128 [R17], R12 ;  /* 0x0000000c11007388 */ /* 0x0003e20000000c00 */
[----:B------:R-:W-:-:S03]  /*2a20*/  NOP ;  /* 0x0000000000007918 */ /* 0x000fc60000000000 */
[----:B------:R1:W-:Y:S01]  /*2a30*/  STS.128 [R37], R4 ;  /* 0x0000000425007388 */ /* 0x0003e20000000c00 */
[----:B------:R2:W-:Y:S06]  /*2a40*/  MEMBAR.ALL.CTA ;  /* 0x0000000000007992 */ /* 0x0005ec0000008000 */
[----:B--2---:R-:W2:Y:S02]  /*2a50*/  FENCE.VIEW.ASYNC.S ;  /* 0x00000000000073c6 */ /* 0x004ea40000000000 */
[----:B--2---:R-:W-:Y:S06]  /*2a60*/  BAR.SYNC.DEFER_BLOCKING 0x8, 0x80 ;  /* 0x0202000000007b1d */ /* 0x004fec0000010000 */
[----:B------:R-:W-:Y:S05]  /*2a70*/  @P1 BRA `(.L_x_35) ;  /* 0x0000000000381947 */ /* 0x000fea0003800000 */
[----:B------:R-:W-:Y:S01]  /*2a80*/  ELECT P2, URZ, PT ;  /* 0x0000000000ff782f */ /* 0x000fe20003840000 */
[----:B------:R-:W-:-:S12]  /*2a90*/  BSSY.RECONVERGENT B0, `(.L_x_35) ;  /* 0x000000c000007945 */ /* 0x000fd80003800200 */
[----:B------:R-:W-:Y:S05]  /*2aa0*/  @!P2 BRA `(.L_x_36) ;  /* 0x000000000028a947 */ /* 0x000fea0003800000 */
[----:B------:R-:W2:Y:S01]  /*2ab0*/  LDCU.64 UR8, c[0x0][0x348] ;  /* 0x00006900ff0877ac */ /* 0x000ea20008000a00 */
[----:B------:R-:W-:Y:S02]  /*2ac0*/  R2UR UR10, R23 ;  /* 0x00000000170a72ca */ /* 0x000fe400000e0000 */
[----:B------:R-:W-:Y:S02]  /*2ad0*/  R2UR UR4, R0 ;  /* 0x00000000000472ca */ /* 0x000fe400000e0000 */
[----:B------:R-:W-:Y:S02]  /*2ae0*/  R2UR UR5, R32 ;  /* 0x00000000200572ca */ /* 0x000fe400000e0000 */
[----:B------:R-:W-:-:S09]  /*2af0*/  R2UR UR6, R33 ;  /* 0x00000000210672ca */ /* 0x000fd200000e0000 */
[----:B------:R-:W-:Y:S02]  /*2b00*/  ULEA UR4, UR10, UR4, 0xd ;  /* 0x000000040a047291 */ /* 0x000fe4000f8e68ff */
[----:B--2---:R-:W-:-:S04]  /*2b10*/  UIADD3 UR8, UP0, UPT, UR8, 0x240, URZ ;  /* 0x0000024008087890 */ /* 0x004fc8000ff1e0ff */
[----:B------:R-:W-:-:S09]  /*2b20*/  UIADD3.X UR9, UPT, UPT, URZ, UR9, URZ, UP0, !UPT ;  /* 0x00000009ff097290 */ /* 0x000fd200087fe4ff */
[----:B------:R2:W-:Y:S02]  /*2b30*/  UTMASTG.2D [UR4], [UR8] ;  /* 0x00000004080073b5 */ /* 0x0005e40008008000 */
[----:B--2---:R0:W-:Y:S02]  /*2b40*/  UTMACMDFLUSH ;  /* 0x00000000000079b7 */ /* 0x0041e40000000000 */
.L_x_36:
[----:B------:R-:W-:Y:S05]  /*2b50*/  BSYNC.RECONVERGENT B0 ;  /* 0x0000000000007941 */ /* 0x000fea0003800200 */
.L_x_35:
[----:B------:R-:W-:Y:S05]  /*2b60*/  @P1 BRA `(.L_x_37) ;  /* 0x0000000000041947 */ /* 0x000fea0003800000 */
[----:B------:R-:W-:-:S04]  /*2b70*/  DEPBAR.LE SB0, 0x1 ;  /* 0x000080400000791a */ /* 0x000fc80000000000 */
.L_x_37:
[----:B------:R-:W-:Y:S01]  /*2b80*/  BAR.SYNC.DEFER_BLOCKING 0x8, 0x80 ;  /* 0x0202000000007b1d */ /* 0x000fe20000010000 */
[----:B------:R-:W-:-:S04]  /*2b90*/  LOP3.LUT R53, R23, 0x1, RZ, 0xc0, !PT ;  /* 0x0000000117357812 */ /* 0x000fc800078ec0ff */
[----:B------:R-:W-:Y:S01]  /*2ba0*/  LOP3.LUT R23, R53, 0x1, RZ, 0x3c, !PT ;  /* 0x0000000135177812 */ /* 0x000fe200078e3cff */
[----:B-1----:R-:W1:Y:S04]  /*2bb0*/  LDTM.x8 R12, tmem[UR7+0x20] ;  /* 0x00002007000c79ee */ /* 0x002e6800081c0000 */
[C---:B------:R-:W-:Y:S02]  /*2bc0*/  IMAD R34, R23.reuse, 0x2000, R30 ;  /* 0x0000200017227824 */ /* 0x040fe400078e021e */
[----:B------:R-:W-:Y:S02]  /*2bd0*/  IMAD R50, R23, 0x2000, R0 ;  /* 0x0000200017327824 */ /* 0x000fe400078e0200 */
[----:B------:R-:W-:-:S04]  /*2be0*/  IMAD R34, R29, 0x80, R34 ;  /* 0x000000801d227824 */ /* 0x000fc800078e0222 */
[--C-:B------:R-:W-:Y:S02]  /*2bf0*/  IMAD R37, R28, 0x10, R34.reuse ;  /* 0x000000101c257824 */ /* 0x100fe400078e0222 */
[--C-:B------:R-:W-:Y:S02]  /*2c00*/  IMAD R35, R27, 0x10, R34.reuse ;  /* 0x000000101b237824 */ /* 0x100fe400078e0222 */
[C---:B------:R-:W-:Y:S01]  /*2c10*/  IMAD.IADD R37, R0.reuse, 0x1, R37 ;  /* 0x0000000100257824 */ /* 0x040fe200078e0225 */
[----:B------:R-:W-:Y:S01]  /*2c20*/  NOP ;  /* 0x0000000000007918 */ /* 0x000fe20000000000 */
[----:B-1----:R-:W1:Y:S01]  /*2c30*/  LDTM.x8 R4, tmem[UR7+0x28] ;  /* 0x00002807000479ee */ /* 0x002e6200081c0000 */
[----:B------:R-:W-:Y:S02]  /*2c40*/  IMAD.IADD R35, R0, 0x1, R35 ;  /* 0x0000000100237824 */ /* 0x000fe400078e0223 */
[--C-:B------:R-:W-:Y:S02]  /*2c50*/  IMAD R39, R26, 0x10, R34.reuse ;  /* 0x000000101a277824 */ /* 0x100fe400078e0222 */
[----:B------:R-:W-:Y:S01]  /*2c60*/  IMAD R51, R25, 0x10, R34 ;  /* 0x0000001019337824 */ /* 0x000fe200078e0222 */
[----:B------:R-:W-:Y:S01]  /*2c70*/  F2FP.BF16.F32.PACK_AB R44, R13, R12 ;  /* 0x0000000c0d2c723e */ /* 0x000fe200000010ff */
[C---:B------:R-:W-:Y:S01]  /*2c80*/  IMAD.IADD R39, R0.reuse, 0x1, R39 ;  /* 0x0000000100277824 */ /* 0x040fe200078e0227 */
[----:B------:R-:W-:Y:S01]  /*2c90*/  F2FP.BF16.F32.PACK_AB R45, R15, R14 ;  /* 0x0000000e0f2d723e */ /* 0x000fe200000010ff */
[----:B------:R-:W-:Y:S01]  /*2ca0*/  IMAD.IADD R51, R0, 0x1, R51 ;  /* 0x0000000100337824 */ /* 0x000fe200078e0233 */
[----:B------:R-:W-:-:S02]  /*2cb0*/  F2FP.BF16.F32.PACK_AB R46, R17, R16 ;  /* 0x00000010112e723e */ /* 0x000fc400000010ff */
[----:B------:R-:W-:-:S05]  /*2cc0*/  F2FP.BF16.F32.PACK_AB R47, R19, R18 ;  /* 0x00000012132f723e */ /* 0x000fca00000010ff */
[----:B------:R2:W-:Y:S01]  /*2cd0*/  STS.128 [R37], R44 ;  /* 0x0000002c25007388 */ /* 0x0005e20000000c00 */
[----:B------:R-:W-:Y:S01]  /*2ce0*/  NOP ;  /* 0x0000000000007918 */ /* 0x000fe20000000000 */
[----:B-1----:R-:W1:Y:S01]  /*2cf0*/  LDTM.x8 R12, tmem[UR7+0x30] ;  /* 0x00003007000c79ee */ /* 0x002e6200081c0000 */
[----:B------:R-:W-:Y:S02]  /*2d00*/  F2FP.BF16.F32.PACK_AB R40, R5, R4 ;  /* 0x000000040528723e */ /* 0x000fe400000010ff */
[----:B------:R-:W-:Y:S02]  /*2d10*/  F2FP.BF16.F32.PACK_AB R41, R7, R6 ;  /* 0x000000060729723e */ /* 0x000fe400000010ff */
[----:B------:R-:W-:Y:S02]  /*2d20*/  F2FP.BF16.F32.PACK_AB R42, R9, R8 ;  /* 0x00000008092a723e */ /* 0x000fe400000010ff */
        /* <DEDUP_REMOVED lines=10> */
[----:B-1----:R-:W-:Y:S02]  /*2dd0*/  F2FP.BF16.F32.PACK_AB R4, R5, R4 ;  /* 0x000000040504723e */ /* 0x002fe400000010ff */
[----:B------:R-:W-:Y:S02]  /*2de0*/  F2FP.BF16.F32.PACK_AB R5, R7, R6 ;  /* 0x000000060705723e */ /* 0x000fe400000010ff */
[----:B------:R-:W-:Y:S02]  /*2df0*/  F2FP.BF16.F32.PACK_AB R6, R9, R8 ;  /* 0x000000080906723e */ /* 0x000fe400000010ff */
[----:B------:R-:W-:-:S05]  /*2e00*/  F2FP.BF16.F32.PACK_AB R7, R11, R10 ;  /* 0x0000000a0b07723e */ /* 0x000fca00000010ff */
[----:B------:R2:W-:Y:S01]  /*2e10*/  STS.128 [R51], R4 ;  /* 0x0000000433007388 */ /* 0x0005e20000000c00 */
[----:B------:R1:W-:Y:S06]  /*2e20*/  MEMBAR.ALL.CTA ;  /* 0x0000000000007992 */ /* 0x0003ec0000008000 */
[----:B-1----:R-:W1:Y:S02]  /*2e30*/  FENCE.VIEW.ASYNC.S ;  /* 0x00000000000073c6 */ /* 0x002e640000000000 */
[----:B-1----:R-:W-:Y:S06]  /*2e40*/  BAR.SYNC.DEFER_BLOCKING 0x8, 0x80 ;  /* 0x0202000000007b1d */ /* 0x002fec0000010000 */
[----:B------:R-:W-:Y:S05]  /*2e50*/  @P1 BRA `(.L_x_38) ;  /* 0x0000000000381947 */ /* 0x000fea0003800000 */
[----:B------:R-:W-:Y:S01]  /*2e60*/  ELECT P2, URZ, PT ;  /* 0x0000000000ff782f */ /* 0x000fe20003840000 */
[----:B------:R-:W-:-:S12]  /*2e70*/  BSSY.RECONVERGENT B0, `(.L_x_39) ;  /* 0x000000b000007945 */ /* 0x000fd80003800200 */
[----:B------:R-:W-:Y:S05]  /*2e80*/  @!P2 BRA `(.L_x_40) ;  /* 0x000000000024a947 */ /* 0x000fea0003800000 */
[----:B------:R-:W1:Y:S01]  /*2e90*/  LDCU.64 UR8, c[0x0][0x348] ;  /* 0x00006900ff0877ac */ /* 0x000e620008000a00 */
[----:B------:R-:W-:Y:S02]  /*2ea0*/  R2UR UR5, R32 ;  /* 0x00000000200572ca */ /* 0x000fe400000e0000 */
[----:B------:R-:W-:Y:S02]  /*2eb0*/  R2UR UR4, R50 ;  /* 0x00000000320472ca */ /* 0x000fe400000e0000 */
[----:B------:R-:W-:-:S09]  /*2ec0*/  R2UR UR6, R33 ;  /* 0x00000000210672ca */ /* 0x000fd200000e0000 */
[----:B------:R-:W-:Y:S02]  /*2ed0*/  UIADD3 UR5, UPT, UPT, UR5, 0x20, URZ ;  /* 0x0000002005057890 */ /* 0x000fe4000fffe0ff */
[----:B-1----:R-:W-:-:S04]  /*2ee0*/  UIADD3 UR8, UP0, UPT, UR8, 0x240, URZ ;  /* 0x0000024008087890 */ /* 0x002fc8000ff1e0ff */
[----:B------:R-:W-:-:S09]  /*2ef0*/  UIADD3.X UR9, UPT, UPT, URZ, UR9, URZ, UP0, !UPT ;  /* 0x00000009ff097290 */ /* 0x000fd200087fe4ff */
[----:B------:R1:W-:Y:S02]  /*2f00*/  UTMASTG.2D [UR4], [UR8] ;  /* 0x00000004080073b5 */ /* 0x0003e40008008000 */
[----:B-1----:R0:W-:Y:S02]  /*2f10*/  UTMACMDFLUSH ;  /* 0x00000000000079b7 */ /* 0x0021e40000000000 */
.L_x_40:
[----:B------:R-:W-:Y:S05]  /*2f20*/  BSYNC.RECONVERGENT B0 ;  /* 0x0000000000007941 */ /* 0x000fea0003800200 */
.L_x_39:
[----:B------:R-:W-:-:S04]  /*2f30*/  DEPBAR.LE SB0, 0x1 ;  /* 0x000080400000791a */ /* 0x000fc80000000000 */
.L_x_38:
[----:B------:R-:W-:Y:S01]  /*2f40*/  BAR.SYNC.DEFER_BLOCKING 0x8, 0x80 ;  /* 0x0202000000007b1d */ /* 0x000fe20000010000 */
[C---:B------:R-:W-:Y:S02]  /*2f50*/  IMAD R38, R53.reuse, 0x2000, R30 ;  /* 0x0000200035267824 */ /* 0x040fe400078e021e */
[----:B------:R-:W-:Y:S02]  /*2f60*/  IMAD R48, R53, 0x2000, R0 ;  /* 0x0000200035307824 */ /* 0x000fe400078e0200 */
[----:B------:R-:W-:Y:S01]  /*2f70*/  IMAD R38, R29, 0x80, R38 ;  /* 0x000000801d267824 */ /* 0x000fe200078e0226 */
[----:B--2---:R-:W1:Y:S03]  /*2f80*/  LDTM.x8 R12, tmem[UR7+0x40] ;  /* 0x00004007000c79ee */ /* 0x004e6600081c0000 */
[----:B------:R-:W-:-:S04]  /*2f90*/  IMAD R49, R25, 0x10, R38 ;  /* 0x0000001019317824 */ /* 0x000fc800078e0226 */
[----:B------:R-:W-:Y:S01]  /*2fa0*/  IMAD.IADD R49, R0, 0x1, R49 ;  /* 0x0000000100317824 */ /* 0x000fe200078e0231 */
[----:B------:R-:W-:Y:S01]  /*2fb0*/  NOP ;  /* 0x0000000000007918 */ /* 0x000fe20000000000 */
[----:B-1----:R-:W1:Y:S01]  /*2fc0*/  LDTM.x8 R4, tmem[UR7+0x48] ;  /* 0x00004807000479ee */ /* 0x002e6200081c0000 */
[----:B------:R-:W-:Y:S01]  /*2fd0*/  F2FP.BF16.F32.PACK_AB R44, R13, R12 ;  /* 0x0000000c0d2c723e */ /* 0x000fe200000010ff */
[----:B------:R-:W-:Y:S01]  /*2fe0*/  IMAD R13, R28, 0x10, R38 ;  /* 0x000000101c0d7824 */ /* 0x000fe200078e0226 */
[----:B------:R-:W-:Y:S02]  /*2ff0*/  F2FP.BF16.F32.PACK_AB R45, R15, R14 ;  /* 0x0000000e0f2d723e */ /* 0x000fe400000010ff */
[----:B------:R-:W-:Y:S01]  /*3000*/  F2FP.BF16.F32.PACK_AB R46, R17, R16 ;  /* 0x00000010112e723e */ /* 0x000fe200000010ff */
[----:B------:R-:W-:Y:S01]  /*3010*/  IMAD.IADD R36, R0, 0x1, R13 ;  /* 0x0000000100247824 */ /* 0x000fe200078e020d */
[----:B------:R-:W-:-:S05]  /*3020*/  F2FP.BF16.F32.PACK_AB R47, R19, R18 ;  /* 0x00000012132f723e */ /* 0x000fca00000010ff */
[----:B------:R2:W-:Y:S01]  /*3030*/  STS.128 [R36], R44 ;  /* 0x0000002c24007388 */ /* 0x0005e20000000c00 */
        /* <DEDUP_REMOVED lines=11> */
[----:B------:R-:W-:Y:S02]  /*30f0*/  F2FP.BF16.F32.PACK_AB R12, R13, R12 ;  /* 0x0000000c0d0c723e */ /* 0x000fe400000010ff */
[----:B------:R-:W-:Y:S02]  /*3100*/  F2FP.BF16.F32.PACK_AB R13, R15, R14 ;  /* 0x0000000e0f0d723e */ /* 0x000fe400000010ff */
[----:B------:R-:W-:Y:S01]  /*3110*/  F2FP.BF16.F32.PACK_AB R14, R17, R16 ;  /* 0x00000010110e723e */ /* 0x000fe200000010ff */
[----:B------:R-:W-:Y:S01]  /*3120*/  IMAD R17, R26, 0x10, R38 ;  /* 0x000000101a117824 */ /* 0x000fe200078e0226 */
[----:B------:R-:W-:-:S03]  /*3130*/  F2FP.BF16.F32.PACK_AB R15, R19, R18 ;  /* 0x00000012130f723e */ /* 0x000fc600000010ff */
[----:B------:R-:W-:-:S05]  /*3140*/  IMAD.IADD R38, R0, 0x1, R17 ;  /* 0x0000000100267824 */ /* 0x000fca00078e0211 */
        /* <DEDUP_REMOVED lines=23> */
.L_x_43:
[----:B------:R-:W-:Y:S05]  /*32c0*/  BSYNC.RECONVERGENT B0 ;  /* 0x0000000000007941 */ /* 0x000fea0003800200 */
.L_x_42:
[----:B------:R-:W-:-:S04]  /*32d0*/  DEPBAR.LE SB0, 0x1 ;  /* 0x000080400000791a */ /* 0x000fc80000000000 */
.L_x_41:
[----:B------:R-:W-:Y:S06]  /*32e0*/  BAR.SYNC.DEFER_BLOCKING 0x8, 0x80 ;  /* 0x0202000000007b1d */ /* 0x000fec0000010000 */
[----:B--2---:R-:W1:Y:S01]  /*32f0*/  LDTM.x8 R12, tmem[UR7+0x60] ;  /* 0x00006007000c79ee */ /* 0x004e6200081c0000 */
[----:B------:R-:W-:Y:S01]  /*3300*/  NOP ;  /* 0x0000000000007918 */ /* 0x000fe20000000000 */
[----:B-1----:R-:W1:Y:S01]  /*3310*/  LDTM.x8 R4, tmem[UR7+0x68] ;  /* 0x00006807000479ee */ /* 0x002e6200081c0000 */
[----:B------:R-:W-:Y:S02]  /*3320*/  F2FP.BF16.F32.PACK_AB R44, R13, R12 ;  /* 0x0000000c0d2c723e */ /* 0x000fe400000010ff */
[----:B------:R-:W-:-:S02]  /*3330*/  F2FP.BF16.F32.PACK_AB R45, R15, R14 ;  /* 0x0000000e0f2d723e */ /* 0x000fc400000010ff */
        /* <DEDUP_REMOVED lines=39> */
.L_x_46:
[----:B------:R-:W-:Y:S05]  /*35b0*/  BSYNC.RECONVERGENT B0 ;  /* 0x0000000000007941 */ /* 0x000fea0003800200 */
.L_x_45:
[----:B------:R-:W-:-:S04]  /*35c0*/  DEPBAR.LE SB0, 0x1 ;  /* 0x000080400000791a */ /* 0x000fc80000000000 */
.L_x_44:
        /* <DEDUP_REMOVED lines=45> */
.L_x_49:
[----:B------:R-:W-:Y:S05]  /*38a0*/  BSYNC.RECONVERGENT B0 ;  /* 0x0000000000007941 */ /* 0x000fea0003800200 */
.L_x_48:
[----:B------:R-:W-:-:S04]  /*38b0*/  DEPBAR.LE SB0, 0x1 ;  /* 0x000080400000791a */ /* 0x000fc80000000000 */
.L_x_47:
        /* <DEDUP_REMOVED lines=45> */
.L_x_52:
[----:B------:R-:W-:Y:S05]  /*3b90*/  BSYNC.RECONVERGENT B0 ;  /* 0x0000000000007941 */ /* 0x000fea0003800200 */
.L_x_51:
[----:B------:R-:W-:-:S04]  /*3ba0*/  DEPBAR.LE SB0, 0x1 ;  /* 0x000080400000791a */ /* 0x000fc80000000000 */
.L_x_50:
[----:B------:R-:W-:Y:S01]  /*3bb0*/  BAR.SYNC.DEFER_BLOCKING 0x8, 0x80 ;  /* 0x0202000000007b1d */ /* 0x000fe20000010000 */
[----:B------:R-:W-:-:S05]  /*3bc0*/  VIADD R2, R2, 0x31870 ;  /* 0x0003187002027836 */ /* 0x000fca0000000000 */
[----:B------:R-:W-:Y:S01]  /*3bd0*/  PRMT R2, RZ, 0x654, R2 ;  /* 0x00000654ff027816 */ /* 0x000fe20000000002 */
[----:B--2---:R-:W1:Y:S01]  /*3be0*/  LDTM.x8 R12, tmem[UR7+0xc0] ;  /* 0x0000c007000c79ee */ /* 0x004e6200081c0000 */
        /* <DEDUP_REMOVED lines=27> */
[----:B------:R-:W-:Y:S01]  /*3da0*/  NOP ;  /* 0x0000000000007918 */ /* 0x000fe20000000000 */
[----:B------:R2:W-:Y:S01]  /*3db0*/  SYNCS.ARRIVE.TRANS64.RED.A1T0 RZ, [R2+URZ], RZ ;  /* 0x000000ff02ff79a7 */ /* 0x0005e200081004ff */
        /* <DEDUP_REMOVED lines=16> */
.L_x_54:
[----:B------:R-:W-:Y:S05]  /*3ec0*/  BSYNC.RECONVERGENT B0 ;  /* 0x0000000000007941 */ /* 0x000fea0003800200 */
.L_x_53:
[----:B------:R-:W-:Y:S02]  /*3ed0*/  IADD3 R24, PT, PT, R24, 0x93, RZ ;  /* 0x0000009318187810 */ /* 0x000fe40007ffe0ff */
[----:B------:R-:W-:Y:S01]  /*3ee0*/  IADD3 R31, PT, PT, R31, 0x93, RZ ;  /* 0x000000931f1f7810 */ /* 0x000fe20007ffe0ff */
[----:B------:R-:W-:Y:S06]  /*3ef0*/  @P0 BRA `(.L_x_55) ;  /* 0xffffffe400800947 */ /* 0x000fec000383ffff */
.L_x_32:
[----:B------:R-:W-:-:S13]  /*3f00*/  ISETP.NE.AND P0, PT, R3, 0x3, PT ;  /* 0x000000030300780c */ /* 0x000fda0003f05270 */
[----:B------:R-:W-:Y:S05]  /*3f10*/  @P0 EXIT ;  /* 0x000000000000094d */ /* 0x000fea0003800000 */
[----:B------:R-:W-:Y:S05]  /*3f20*/  WARPSYNC.ALL ;  /* 0x0000000000007948 */ /* 0x000fea0003800000 */
[----:B------:R-:W-:Y:S01]  /*3f30*/  NOP ;  /* 0x0000000000007918 */ /* 0x000fe20000000000 */
[----:B------:R-:W1:Y:S01]  /*3f40*/  S2UR UR5, SR_CgaCtaId ;  /* 0x00000000000579c3 */ /* 0x000e620000008800 */
[----:B------:R-:W-:Y:S02]  /*3f50*/  UMOV UR4, 0x50 ;  /* 0x0000005000047882 */ /* 0x000fe40000000000 */
[----:B-1----:R-:W-:-:S09]  /*3f60*/  ULEA UR5, UR5, UR4, 0x18 ;  /* 0x0000000405057291 */ /* 0x002fd2000f8ec0ff */
[----:B--2---:R-:W1:Y:S02]  /*3f70*/  LDS R2, [UR5] ;  /* 0x00000005ff027984 */ /* 0x004e640008000800 */
[----:B-1----:R-:W-:-:S04]  /*3f80*/  LOP3.LUT R0, R2, 0xffff, RZ, 0xc0, !PT ;  /* 0x0000ffff02007812 */ /* 0x002fc800078ec0ff */
[----:B------:R-:W-:-:S13]  /*3f90*/  ISETP.NE.AND P0, PT, R0, 0xffff, PT ;  /* 0x0000ffff0000780c */ /* 0x000fda0003f05270 */
[----:B------:R-:W-:Y:S05]  /*3fa0*/  @P0 BRA `(.L_x_56) ;  /* 0x0000000000480947 */ /* 0x000fea0003800000 */
[----:B------:R-:W-:-:S04]  /*3fb0*/  SHF.R.U32.HI R0, RZ, 0x10, R2 ;  /* 0x00000010ff007819 */ /* 0x000fc80000011602 */
[----:B------:R-:W-:-:S04]  /*3fc0*/  LOP3.LUT R0, R0, 0x1, RZ, 0xc0, !PT ;  /* 0x0000000100007812 */ /* 0x000fc800078ec0ff */
[----:B------:R-:W-:-:S13]  /*3fd0*/  ISETP.NE.AND P0, PT, R0, 0x1, PT ;  /* 0x000000010000780c */ /* 0x000fda0003f05270 */
[----:B------:R-:W-:Y:S05]  /*3fe0*/  @P0 BRA `(.L_x_57) ;  /* 0x00000000002c0947 */ /* 0x000fea0003800000 */
[----:B------:R-:W1:Y:S01]  /*3ff0*/  S2R R0, SR_LANEID ;  /* 0x0000000000007919 */ /* 0x000e620000000000 */
[----:B------:R-:W-:Y:S01]  /*4000*/  IMAD.MOV.U32 R2, RZ, RZ, -0x20000 ;  /* 0xfffe0000ff027424 */ /* 0x000fe200078e00ff */
[----:B------:R-:W-:Y:S02]  /*4010*/  VOTEU.ANY UR6, UPT, PT ;  /* 0x0000000000067886 */ /* 0x000fe400038e0100 */
[----:B------:R-:W-:Y:S01]  /*4020*/  UFLO.U32 UR6, UR6 ;  /* 0x00000006000672bd */ /* 0x000fe200080e0000 */
[----:B------:R-:W2:Y:S05]  /*4030*/  REDUX UR4, R2 ;  /* 0x00000000020473c4 */ /* 0x000eaa0000000000 */
[----:B-1----:R-:W-:-:S02]  /*4040*/  ISETP.EQ.U32.AND P0, PT, R0, UR6, PT ;  /* 0x0000000600007c0c */ /* 0x002fc4000bf02070 */
[----:B--2---:R-:W-:Y:S01]  /*4050*/  MOV R0, UR4 ;  /* 0x0000000400007c02 */ /* 0x004fe20008000f00 */
[----:B------:R-:W-:-:S05]  /*4060*/  UMOV UR4, 0xfffe0000 ;  /* 0xfffe000000047882 */ /* 0x000fca0000000000 */
[----:B------:R1:W-:Y:S05]  /*4070*/  UTCATOMSWS.AND URZ, UR4 ;  /* 0x0000000400ff79e3 */ /* 0x0003ea0008000000 */
[----:B------:R1:W-:Y:S01]  /*4080*/  @P0 ATOMS.AND RZ, [UR5], R0 ;  /* 0x00000000ffff098c */ /* 0x0003e2000a800005 */
[----:B------:R-:W-:Y:S05]  /*4090*/  BRA `(.L_x_58) ;  /* 0x0000000000147947 */ /* 0x000fea0003800000 */
.L_x_57:
[----:B------:R-:W-:Y:S02]  /*40a0*/  MOV R2, 0x40c0 ;  /* 0x000040c000027802 */ /* 0x000fe40000000f00 */
[----:B------:R-:W-:Y:S05]  /*40b0*/  CALL.REL.NOINC `($__internal_0_$__cuda_sm10x_tcgen05_guardrail_trap_col_being_dealloced_not_returned_by_alloc) ;  /* 0x00000004000c7944 */ /* 0x000fea0003c00000 */
[----:B------:R-:W-:Y:S05]  /*40c0*/  BRA `(.L_x_58) ;  /* 0x0000000000087947 */ /* 0x000fea0003800000 */
.L_x_56:
[----:B------:R-:W-:Y:S02]  /*40d0*/  MOV R2, 0x40f0 ;  /* 0x000040f000027802 */ /* 0x000fe40000000f00 */
[----:B------:R-:W-:Y:S05]  /*40e0*/  CALL.REL.NOINC `($__internal_2_$__cuda_sm10x_tcgen05_guardrail_trap_unallocated_columns_being_dealloced) ;  /* 0x0000000400187944 */ /* 0x000fea0003c00000 */
.L_x_58:
[----:B------:R-:W-:Y:S01]  /*40f0*/  NOP ;  /* 0x0000000000007918 */ /* 0x000fe20000000000 */
[----:B-1----:R-:W-:Y:S05]  /*4100*/  EXIT ;  /* 0x000000000000794d */ /* 0x002fea0003800000 */
.L_x_14:
[----:B------:R-:W-:-:S07]  /*4110*/  MOV R4, R5 ;  /* 0x0000000500047202 */ /* 0x000fce0000000f00 */
.L_x_59:
[----:B-1----:R1:W2:Y:S02]  /*4120*/  SYNCS.PHASECHK.TRANS64.TRYWAIT P0, [R2+URZ+0x31800], R5 ;  /* 0x03180005020075a7 */ /* 0x0022a400080011ff */
[----:B--2---:R-:W-:Y:S05]  /*4130*/  @!P0 NANOSLEEP.SYNCS 0x989680 ;  /* 0x009896800000895d */ /* 0x004fea0003900000 */
[----:B------:R-:W2:Y:S02]  /*4140*/  @!P0 SYNCS.PHASECHK.TRANS64 P0, [R2+URZ+0x31800], R5 ;  /* 0x03180005020085a7 */ /* 0x000ea400080010ff */
[----:B--2---:R-:W-:Y:S05]  /*4150*/  @!P0 BRA `(.L_x_59) ;  /* 0xfffffffc00f08947 */ /* 0x004fea000383ffff */
[----:B------:R-:W-:Y:S05]  /*4160*/  BRA `(.L_x_60) ;  /* 0xffffffc800347947 */ /* 0x000fea000383ffff */
.L_x_18:
[----:B------:R-:W-:Y:S02]  /*4170*/  MOV R8, UR10 ;  /* 0x0000000a00087c02 */ /* 0x000fe40008000f00 */
[----:B------:R-:W-:Y:S02]  /*4180*/  MOV R9, UR10 ;  /* 0x0000000a00097c02 */ /* 0x000fe40008000f00 */
[----:B------:R-:W-:-:S07]  /*4190*/  MOV R0, UR9 ;  /* 0x0000000900007c02 */ /* 0x000fce0008000f00 */
.L_x_61:
[----:B-1----:R1:W2:Y:S02]  /*41a0*/  SYNCS.PHASECHK.TRANS64.TRYWAIT P0, [R0+URZ+0x31870], R9 ;  /* 0x03187009000075a7 */ /* 0x0022a400080011ff */
[----:B--2---:R-:W-:Y:S05]  /*41b0*/  @!P0 NANOSLEEP.SYNCS 0x989680 ;  /* 0x009896800000895d */ /* 0x004fea0003900000 */
[----:B------:R-:W2:Y:S02]  /*41c0*/  @!P0 SYNCS.PHASECHK.TRANS64 P0, [R0+URZ+0x31870], R9 ;  /* 0x03187009000085a7 */ /* 0x000ea400080010ff */
[----:B--2---:R-:W-:Y:S05]  /*41d0*/  @!P0 BRA `(.L_x_61) ;  /* 0xfffffffc00f08947 */ /* 0x004fea000383ffff */
[----:B------:R-:W-:Y:S05]  /*41e0*/  BRA `(.L_x_62) ;  /* 0xffffffcc00c07947 */ /* 0x000fea000383ffff */
.L_x_19:
[----:B------:R-:W-:Y:S02]  /*41f0*/  MOV R2, UR10 ;  /* 0x0000000a00027c02 */ /* 0x000fe40008000f00 */
[----:B------:R-:W-:Y:S07]  /*4200*/  MOV R8, R9 ;  /* 0x0000000900087202 */ /* 0x000fee0000000f00 */
.L_x_63:
[----:B-1----:R1:W2:Y:S02]  /*4210*/  SYNCS.PHASECHK.TRANS64.TRYWAIT P0, [R2+URZ+0x31840], R9 ;  /* 0x03184009020075a7 */ /* 0x0022a400080011ff */
[----:B--2---:R-:W-:Y:S05]  /*4220*/  @!P0 NANOSLEEP.SYNCS 0x989680 ;  /* 0x009896800000895d */ /* 0x004fea0003900000 */
[----:B------:R-:W2:Y:S02]  /*4230*/  @!P0 SYNCS.PHASECHK.TRANS64 P0, [R2+URZ+0x31840], R9 ;  /* 0x03184009020085a7 */ /* 0x000ea400080010ff */
[----:B--2---:R-:W-:Y:S05]  /*4240*/  @!P0 BRA `(.L_x_63) ;  /* 0xfffffffc00f08947 */ /* 0x004fea000383ffff */
[----:B------:R-:W-:Y:S05]  /*4250*/  BRA `(.L_x_64) ;  /* 0xffffffcc00c47947 */ /* 0x000fea000383ffff */
.L_x_21:
[----:B------:R-:W-:Y:S02]  /*4260*/  MOV R2, UR13 ;  /* 0x0000000d00027c02 */ /* 0x000fe40008000f00 */
[----:B------:R-:W-:Y:S07]  /*4270*/  MOV R8, R9 ;  /* 0x0000000900087202 */ /* 0x000fee0000000f00 */
.L_x_65:
[----:B-1----:R1:W2:Y:S02]  /*4280*/  SYNCS.PHASECHK.TRANS64.TRYWAIT P0, [R2+URZ+0x31840], R9 ;  /* 0x03184009020075a7 */ /* 0x0022a400080011ff */
[----:B--2---:R-:W-:Y:S05]  /*4290*/  @!P0 NANOSLEEP.SYNCS 0x989680 ;  /* 0x009896800000895d */ /* 0x004fea0003900000 */
[----:B------:R-:W2:Y:S02]  /*42a0*/  @!P0 SYNCS.PHASECHK.TRANS64 P0, [R2+URZ+0x31840], R9 ;  /* 0x03184009020085a7 */ /* 0x000ea400080010ff */
[----:B--2---:R-:W-:Y:S05]  /*42b0*/  @!P0 BRA `(.L_x_65) ;  /* 0xfffffffc00f08947 */ /* 0x004fea000383ffff */
[----:B------:R-:W-:Y:S05]  /*42c0*/  BRA `(.L_x_66) ;  /* 0xffffffd0009c7947 */ /* 0x000fea000383ffff */
.L_x_25:
[----:B------:R-:W-:Y:S04]  /*42d0*/  SHF.L.U32 R18, R13, 0x1f, RZ ;  /* 0x0000001f0d127819 */ /* 0x000fe800000006ff */
[----:B------:R-:W-:Y:S07]  /*42e0*/  MOV R19, R18 ;  /* 0x0000001200137202 */ /* 0x000fee0000000f00 */
.L_x_67:
[----:B-1----:R1:W2:Y:S02]  /*42f0*/  SYNCS.PHASECHK.TRANS64.TRYWAIT P0, [R8+URZ+0x31820], R19 ;  /* 0x03182013080075a7 */ /* 0x0022a400080011ff */
[----:B--2---:R-:W-:Y:S05]  /*4300*/  @!P0 NANOSLEEP.SYNCS 0x989680 ;  /* 0x009896800000895d */ /* 0x004fea0003900000 */
[----:B------:R-:W2:Y:S02]  /*4310*/  @!P0 SYNCS.PHASECHK.TRANS64 P0, [R8+URZ+0x31820], R19 ;  /* 0x03182013080085a7 */ /* 0x000ea400080010ff */
[----:B--2---:R-:W-:Y:S05]  /*4320*/  @!P0 BRA `(.L_x_67) ;  /* 0xfffffffc00f08947 */ /* 0x004fea000383ffff */
[----:B------:R-:W-:Y:S05]  /*4330*/  BRA `(.L_x_68) ;  /* 0xffffffd800007947 */ /* 0x000fea000383ffff */
.L_x_26:
[-C--:B------:R-:W-:Y:S02]  /*4340*/  MOV R26, R15.reuse ;  /* 0x0000000f001a7202 */ /* 0x080fe40000000f00 */
[----:B------:R-:W-:Y:S07]  /*4350*/  MOV R27, R15 ;  /* 0x0000000f001b7202 */ /* 0x000fee0000000f00 */
.L_x_69:
[----:B-1----:R1:W2:Y:S02]  /*4360*/  SYNCS.PHASECHK.TRANS64.TRYWAIT P0, [R8+URZ+0x31828], R27 ;  /* 0x0318281b080075a7 */ /* 0x0022a400080011ff */
[----:B--2---:R-:W-:Y:S05]  /*4370*/  @!P0 NANOSLEEP.SYNCS 0x989680 ;  /* 0x009896800000895d */ /* 0x004fea0003900000 */
[----:B------:R-:W2:Y:S02]  /*4380*/  @!P0 SYNCS.PHASECHK.TRANS64 P0, [R8+URZ+0x31828], R27 ;  /* 0x0318281b080085a7 */ /* 0x000ea400080010ff */
[----:B--2---:R-:W-:Y:S05]  /*4390*/  @!P0 BRA `(.L_x_69) ;  /* 0xfffffffc00f08947 */ /* 0x004fea000383ffff */
[----:B------:R-:W-:Y:S05]  /*43a0*/  BRA `(.L_x_70) ;  /* 0xffffffd800b47947 */ /* 0x000fea000383ffff */
.L_x_27:
[-C--:B------:R-:W-:Y:S02]  /*43b0*/  MOV R26, R15.reuse ;  /* 0x0000000f001a7202 */ /* 0x080fe40000000f00 */
[----:B-1----:R-:W-:Y:S07]  /*43c0*/  MOV R27, R15 ;  /* 0x0000000f001b7202 */ /* 0x002fee0000000f00 */
.L_x_71:
[----:B-1----:R1:W2:Y:S02]  /*43d0*/  SYNCS.PHASECHK.TRANS64.TRYWAIT P0, [R8+URZ+0x31830], R27 ;  /* 0x0318301b080075a7 */ /* 0x0022a400080011ff */
[----:B--2---:R-:W-:Y:S05]  /*43e0*/  @!P0 NANOSLEEP.SYNCS 0x989680 ;  /* 0x009896800000895d */ /* 0x004fea0003900000 */
[----:B------:R-:W2:Y:S02]  /*43f0*/  @!P0 SYNCS.PHASECHK.TRANS64 P0, [R8+URZ+0x31830], R27 ;  /* 0x0318301b080085a7 */ /* 0x000ea400080010ff */
[----:B--2---:R-:W-:Y:S05]  /*4400*/  @!P0 BRA `(.L_x_71) ;  /* 0xfffffffc00f08947 */ /* 0x004fea000383ffff */
[----:B------:R-:W-:Y:S05]  /*4410*/  BRA `(.L_x_72) ;  /* 0xffffffd800f07947 */ /* 0x000fea000383ffff */
.L_x_28:
[-C--:B------:R-:W-:Y:S02]  /*4420*/  MOV R26, R15.reuse ;  /* 0x0000000f001a7202 */ /* 0x080fe40000000f00 */
[----:B-1----:R-:W-:Y:S07]  /*4430*/  MOV R27, R15 ;  /* 0x0000000f001b7202 */ /* 0x002fee0000000f00 */
.L_x_73:
[----:B-1----:R1:W2:Y:S02]  /*4440*/  SYNCS.PHASECHK.TRANS64.TRYWAIT P0, [R8+URZ+0x31838], R27 ;  /* 0x0318381b080075a7 */ /* 0x0022a400080011ff */
[----:B--2---:R-:W-:Y:S05]  /*4450*/  @!P0 NANOSLEEP.SYNCS 0x989680 ;  /* 0x009896800000895d */ /* 0x004fea0003900000 */
[----:B------:R-:W2:Y:S02]  /*4460*/  @!P0 SYNCS.PHASECHK.TRANS64 P0, [R8+URZ+0x31838], R27 ;  /* 0x0318381b080085a7 */ /* 0x000ea400080010ff */
[----:B--2---:R-:W-:Y:S05]  /*4470*/  @!P0 BRA `(.L_x_73) ;  /* 0xfffffffc00f08947 */ /* 0x004fea000383ffff */
[----:B------:R-:W-:Y:S05]  /*4480*/  BRA `(.L_x_74) ;  /* 0xffffffdc00287947 */ /* 0x000fea000383ffff */
.L_x_33:
[----:B------:R-:W-:-:S07]  /*4490*/  MOV R6, R7 ;  /* 0x0000000700067202 */ /* 0x000fce0000000f00 */
.L_x_75:
[----:B-1----:R1:W2:Y:S02]  /*44a0*/  SYNCS.PHASECHK.TRANS64.TRYWAIT P2, [R2+URZ+0x31860], R7 ;  /* 0x03186007020075a7 */ /* 0x0022a400080411ff */
[----:B--2---:R-:W-:Y:S05]  /*44b0*/  @!P2 NANOSLEEP.SYNCS 0x989680 ;  /* 0x009896800000a95d */ /* 0x004fea0003900000 */
[----:B------:R-:W2:Y:S02]  /*44c0*/  @!P2 SYNCS.PHASECHK.TRANS64 P2, [R2+URZ+0x31860], R7 ;  /* 0x031860070200a5a7 */ /* 0x000ea400080410ff */
[----:B--2---:R-:W-:Y:S05]  /*44d0*/  @!P2 BRA `(.L_x_75) ;  /* 0xfffffffc00f0a947 */ /* 0x004fea000383ffff */
[----:B------:R-:W-:Y:S05]  /*44e0*/  BRA `(.L_x_76) ;  /* 0xffffffe000547947 */ /* 0x000fea000383ffff */
        .weak           $__internal_0_$__cuda_sm10x_tcgen05_guardrail_trap_col_being_dealloced_not_returned_by_alloc
        .type           $__internal_0_$__cuda_sm10x_tcgen05_guardrail_trap_col_being_dealloced_not_returned_by_alloc,@function
        .size           $__internal_0_$__cuda_sm10x_tcgen05_guardrail_trap_col_being_dealloced_not_returned_by_alloc,($__internal_1_$__cuda_sm10x_tcgen05_guardrail_trap_phase_invalid_during_alloc - $__internal_0_$__cuda_sm10x_tcgen05_guardrail_trap_col_being_dealloced_not_returned_by_alloc)
$__internal_0_$__cuda_sm10x_tcgen05_guardrail_trap_col_being_dealloced_not_returned_by_alloc:
[----:B------:R-:W-:Y:S05]  /*44f0*/  BPT.TRAP 0x1 ;  /* 0x000000040000795c */ /* 0x000fea0000300000 */
[----:B------:R-:W-:-:S04]  /*4500*/  HFMA2 R3, -RZ, RZ, 0, 0 ;  /* 0x00000000ff037431 */ /* 0x000fc800000001ff */
[----:B------:R-:W-:Y:S05]  /*4510*/  RET.REL.NODEC R2 `(_ZN9deep_gemm24sm100_fp8_gemm_1d1d_implILN4cute4UMMA5MajorE0ELS3_0ELj0ELj4096ELj7168ELj128ELj224ELj128ELj64ELj128ELj128ELj64ELj4ELj128ELj128ELj1ELb0ELj147ELNS_8GemmTypeE1ELb0EN7cutlass10bfloat16_tENS_16EpilogueIdentityEEEvPijjj14CUtensorMap_stS9_S9_S9_S9_) ;  /* 0xffffffb802b87950 */ /* 0x000fea0003c3ffff */
        .weak           $__internal_1_$__cuda_sm10x_tcgen05_guardrail_trap_phase_invalid_during_alloc
        .type           $__internal_1_$__cuda_sm10x_tcgen05_guardrail_trap_phase_invalid_during_alloc,@function
        .size           $__internal_1_$__cuda_sm10x_tcgen05_guardrail_trap_phase_invalid_during_alloc,($__internal_2_$__cuda_sm10x_tcgen05_guardrail_trap_unallocated_columns_being_dealloced - $__internal_1_$__cuda_sm10x_tcgen05_guardrail_trap_phase_invalid_during_alloc)
$__internal_1_$__cuda_sm10x_tcgen05_guardrail_trap_phase_invalid_during_alloc:
[----:B------:R-:W-:Y:S05]  /*4520*/  BPT.TRAP 0x1 ;  /* 0x000000040000795c */ /* 0x000fea0000300000 */
[----:B------:R-:W-:-:S04]  /*4530*/  MOV R5, 0x0 ;  /* 0x0000000000057802 */ /* 0x000fc80000000f00 */
[----:B------:R-:W-:Y:S05]  /*4540*/  RET.REL.NODEC R4 `(_ZN9deep_gemm24sm100_fp8_gemm_1d1d_implILN4cute4UMMA5MajorE0ELS3_0ELj0ELj4096ELj7168ELj128ELj224ELj128ELj64ELj128ELj128ELj64ELj4ELj128ELj128ELj1ELb0ELj147ELNS_8GemmTypeE1ELb0EN7cutlass10bfloat16_tENS_16EpilogueIdentityEEEvPijjj14CUtensorMap_stS9_S9_S9_S9_) ;  /* 0xffffffb804ac7950 */ /* 0x000fea0003c3ffff */
        .weak           $__internal_2_$__cuda_sm10x_tcgen05_guardrail_trap_unallocated_columns_being_dealloced
        .type           $__internal_2_$__cuda_sm10x_tcgen05_guardrail_trap_unallocated_columns_being_dealloced,@function
        .size           $__internal_2_$__cuda_sm10x_tcgen05_guardrail_trap_unallocated_columns_being_dealloced,($__internal_3_$__cuda_sm20_div_u16 - $__internal_2_$__cuda_sm10x_tcgen05_guardrail_trap_unallocated_columns_being_dealloced)
$__internal_2_$__cuda_sm10x_tcgen05_guardrail_trap_unallocated_columns_being_dealloced:
[----:B------:R-:W-:Y:S05]  /*4550*/  BPT.TRAP 0x1 ;  /* 0x000000040000795c */ /* 0x000fea0000300000 */
[----:B------:R-:W-:-:S04]  /*4560*/  HFMA2 R3, -RZ, RZ, 0, 0 ;  /* 0x00000000ff037431 */ /* 0x000fc800000001ff */
[----:B------:R-:W-:Y:S05]  /*4570*/  RET.REL.NODEC R2 `(_ZN9deep_gemm24sm100_fp8_gemm_1d1d_implILN4cute4UMMA5MajorE0ELS3_0ELj0ELj4096ELj7168ELj128ELj224ELj128ELj64ELj128ELj128ELj64ELj4ELj128ELj128ELj1ELb0ELj147ELNS_8GemmTypeE1ELb0EN7cutlass10bfloat16_tENS_16EpilogueIdentityEEEvPijjj14CUtensorMap_stS9_S9_S9_S9_) ;  /* 0xffffffb802a07950 */ /* 0x000fea0003c3ffff */
        .weak           $__internal_3_$__cuda_sm20_div_u16
        .type           $__internal_3_$__cuda_sm20_div_u16,@function
        .size           $__internal_3_$__cuda_sm20_div_u16,(.L_x_81 - $__internal_3_$__cuda_sm20_div_u16)
$__internal_3_$__cuda_sm20_div_u16:
[----:B------:R-:W1:Y:S01]  /*4580*/  I2F.U16 R9, R35 ;  /* 0x0000002300097306 */ /* 0x000e620000101000 */
[----:B------:R-:W-:-:S07]  /*4590*/  IMAD.MOV.U32 R5, RZ, RZ, 0x4b800000 ;  /* 0x4b800000ff057424 */ /* 0x000fce00078e00ff */
[----:B------:R-:W-:Y:S01]  /*45a0*/  I2F.U16.RZ R8, R8 ;  /* 0x0000000800087306 */ /* 0x000fe2000010d000 */
[C---:B-1----:R-:W-:Y:S02]  /*45b0*/  FSETP.GEU.AND P1, PT, |R9|.reuse, 1.175494350822287508e-38, PT ;  /* 0x008000000900780b */ /* 0x042fe40003f2e200 */
[----:B------:R-:W-:Y:S02]  /*45c0*/  FSETP.GT.AND P2, PT, |R9|, 8.50705917302346158658e+37, PT ;  /* 0x7e8000000900780b */ /* 0x000fe40003f44200 */
[----:B------:R-:W-:Y:S02]  /*45d0*/  FSEL R5, R5, 1, !P1 ;  /* 0x3f80000005057808 */ /* 0x000fe40004800000 */
[----:B------:R-:W-:Y:S02]  /*45e0*/  ISETP.NE.U32.AND P1, PT, R35, RZ, PT ;  /* 0x000000ff2300720c */ /* 0x000fe40003f25070 */
[----:B------:R-:W-:-:S05]  /*45f0*/  FSEL R10, R5, 0.25, !P2 ;  /* 0x3e800000050a7808 */ /* 0x000fca0005000000 */
[----:B------:R-:W-:-:S06]  /*4600*/  FMUL R5, R9, R10 ;  /* 0x0000000a09057220 */ /* 0x000fcc0000400000 */
[----:B------:R-:W1:Y:S02]  /*4610*/  MUFU.RCP R5, R5 ;  /* 0x0000000500057308 */ /* 0x000e640000001000 */
[----:B-1----:R-:W-:Y:S01]  /*4620*/  FMUL R9, R10, R5 ;  /* 0x000000050a097220 */ /* 0x002fe20000400000 */
[----:B------:R-:W-:-:S03]  /*4630*/  IMAD.MOV.U32 R5, RZ, RZ, 0x0 ;  /* 0x00000000ff057424 */ /* 0x000fc600078e00ff */
[----:B------:R-:W-:-:S04]  /*4640*/  VIADD R9, R9, 0x2 ;  /* 0x0000000209097836 */ /* 0x000fc80000000000 */
[----:B------:R-:W-:-:S04]  /*4650*/  FMUL.RZ R9, R8, R9 ;  /* 0x0000000908097220 */ /* 0x000fc8000040c000 */
[----:B------:R-:W1:Y:S02]  /*4660*/  F2I.U32.TRUNC.NTZ R36, R9 ;  /* 0x0000000900247305 */ /* 0x000e64000020f000 */
[----:B-1----:R-:W-:Y:S02]  /*4670*/  LOP3.LUT R36, R36, 0xffff, RZ, 0xc0, !PT ;  /* 0x0000ffff24247812 */ /* 0x002fe400078ec0ff */
[----:B------:R-:W-:Y:S01]  /*4680*/  @!P1 MOV R36, 0xffffffff ;  /* 0xffffffff00249802 */ /* 0x000fe20000000f00 */
[----:B------:R-:W-:Y:S06]  /*4690*/  RET.REL.NODEC R4 `(_ZN9deep_gemm24sm100_fp8_gemm_1d1d_implILN4cute4UMMA5MajorE0ELS3_0ELj0ELj4096ELj7168ELj128ELj224ELj128ELj64ELj128ELj128ELj64ELj4ELj128ELj128ELj1ELb0ELj147ELNS_8GemmTypeE1ELb0EN7cutlass10bfloat16_tENS_16EpilogueIdentityEEEvPijjj14CUtensorMap_stS9_S9_S9_S9_) ;  /* 0xffffffb804587950 */ /* 0x000fec0003c3ffff */
.L_x_77:
[----:B------:R-:W-:-:S00]  /*46a0*/  BRA `(.L_x_77) ;  /* 0xfffffffc00fc7947 */ /* 0x000fc0000383ffff */
[----:B------:R-:W-:-:S00]  /*46b0*/  NOP ;  /* 0x0000000000007918 */ /* 0x000fc00000000000 */
        /* <DEDUP_REMOVED lines=12> */
.L_x_81:


//--------------------- .nv.shared._ZN9deep_gemm24sm100_fp8_gemm_1d1d_implILN4cute4UMMA5MajorE0ELS3_0ELj0ELj4096ELj7168ELj128ELj224ELj128ELj64ELj128ELj128ELj64ELj4ELj128ELj128ELj1ELb0ELj147ELNS_8GemmTypeE1ELb0EN7cutlass10bfloat16_tENS_16EpilogueIdentityEEEvPijjj14CUtensorMap_stS9_S9_S9_S9_ --------------------------
	.section	.nv.shared._ZN9deep_gemm24sm100_fp8_gemm_1d1d_implILN4cute4UMMA5MajorE0ELS3_0ELj0ELj4096ELj7168ELj128ELj224ELj128ELj64ELj128ELj128ELj64ELj4ELj128ELj128ELj1ELb0ELj147ELNS_8GemmTypeE1ELb0EN7cutlass10bfloat16_tENS_16EpilogueIdentityEEEvPijjj14CUtensorMap_stS9_S9_S9_S9_,"aw",@nobits
	.sectionflags	@""
	.align	1024
	.zero		1024


//--------------------- .nv.shared.reserved.0     --------------------------
	.section	.nv.shared.reserved.0,"aw",@nobits
	.align	8
	.weak		__nv_reservedSMEM_offset_0_alias
	.size		__nv_reservedSMEM_offset_0_alias, 0, 64
	.other		__nv_reservedSMEM_offset_0_alias,@"STO_CUDA_RESERVED_SHARED STV_DEFAULT"
__nv_reservedSMEM_offset_0_alias:
	.zero		0
.nv.shared.reserved.0:
	.zero		64
	.weak		__nv_reservedSMEM_allocation_phase
	.type		__nv_reservedSMEM_allocation_phase,@object
	.size		__nv_reservedSMEM_allocation_phase,(.L_0 - __nv_reservedSMEM_allocation_phase)
__nv_reservedSMEM_allocation_phase:
	.zero		1
.L_0:
	.zero		7
	.weak		__nv_reservedSMEM_devtool_atexit_pc
	.type		__nv_reservedSMEM_devtool_atexit_pc,@object
	.size		__nv_reservedSMEM_devtool_atexit_pc,(__nv_reservedSMEM_allocation_mask - __nv_reservedSMEM_devtool_atexit_pc)
__nv_reservedSMEM_devtool_atexit_pc:
	.zero		8
	.weak		__nv_reservedSMEM_allocation_mask
	.type		__nv_reservedSMEM_allocation_mask,@object
	.size		__nv_reservedSMEM_allocation_mask,(.L_2 - __nv_reservedSMEM_allocation_mask)
__nv_reservedSMEM_allocation_mask:
	.zero		4
.L_2:


//--------------------- .nv.global                --------------------------
	.section	.nv.global,"aw",@nobits
.nv.global:
	.type		_ZN47_INTERNAL_028d5d3c_9_kernel_cu_01b74f6f_28927554cute1_E,@object
	.size		_ZN47_INTERNAL_028d5d3c_9_kernel_cu_01b74f6f_28927554cute1_E,(_ZN47_INTERNAL_028d5d3c_9_kernel_cu_01b74f6f_28927554cuda3std3__45__cpo6cbeginE - _ZN47_INTERNAL_028d5d3c_9_kernel_cu_01b74f6f_28927554cute1_E)
_ZN47_INTERNAL_028d5d3c_9_kernel_cu_01b74f6f_28927554cute1_E:
	.zero		1
	.type		_ZN47_INTERNAL_028d5d3c_9_kernel_cu_01b74f6f_28927554cuda3std3__45__cpo6cbeginE,@object
	.size		_ZN47_INTERNAL_028d5d3c_9_kernel_cu_01b74f6f_28927554cuda3std3__45__cpo6cbeginE,(_ZN47_INTERNAL_028d5d3c_9_kernel_cu_01b74f6f_28927554cuda3std3__48in_placeE - _ZN47_INTERNAL_028d5d3c_9_kernel_cu_01b74f6f_28927554cuda3std3__45__cpo6cbeginE)
_ZN47_INTERNAL_028d5d3c_9_kernel_cu_01b74f6f_28927554cuda3std3__45__cpo6cbeginE:
	.zero		1
	.type		_ZN47_INTERNAL_028d5d3c_9_kernel_cu_01b74f6f_28927554cuda3std3__48in_placeE,@object
	.size		_ZN47_INTERNAL_028d5d3c_9_kernel_cu_01b74f6f_28927554cuda3std3__48in_placeE,(_ZN47_INTERNAL_028d5d3c_9_kernel_cu_01b74f6f_28927554cuda3std6ranges3__45__cpo9iter_moveE - _ZN47_INTERNAL_028d5d3c_9_kernel_cu_01b74f6f_28927554cuda3std3__48in_placeE)
_ZN47_INTERNAL_028d5d3c_9_kernel_cu_01b74f6f_28927554cuda3std3__48in_placeE:
	.zero		1
	.type		_ZN47_INTERNAL_028d5d3c_9_kernel_cu_01b74f6f_28927554cuda3std6ranges3__45__cpo9iter_moveE,@object
	.size		_ZN47_INTERNAL_028d5d3c_9_kernel_cu_01b74f6f_28927554cuda3std6ranges3__45__cpo9iter_moveE,(_ZN47_INTERNAL_028d5d3c_9_kernel_cu_01b74f6f_28927554cuda3std3__45__cpo5beginE - _ZN47_INTERNAL_028d5d3c_9_kernel_cu_01b74f6f_28927554cuda3std6ranges3__45__cpo9iter_moveE)
_ZN47_INTERNAL_028d5d3c_9_kernel_cu_01b74f6f_28927554cuda3std6ranges3__45__cpo9iter_moveE:
	.zero		1
	.type		_ZN47_INTERNAL_028d5d3c_9_kernel_cu_01b74f6f_28927554cuda3std3__45__cpo5beginE,@object
	.size		_ZN47_INTERNAL_028d5d3c_9_kernel_cu_01b74f6f_28927554cuda3std3__45__cpo5beginE,(_ZN47_INTERNAL_028d5d3c_9_kernel_cu_01b74f6f_28927554cuda3std3__449_GLOBAL__N__028d5d3c_9_kernel_cu_01b74f6f_28927556ignoreE - _ZN47_INTERNAL_028d5d3c_9_kernel_cu_01b74f6f_28927554cuda3std3__45__cpo5beginE)
_ZN47_INTERNAL_028d5d3c_9_kernel_cu_01b74f6f_28927554cuda3std3__45__cpo5beginE:
	.zero		1
	.type		_ZN47_INTERNAL_028d5d3c_9_kernel_cu_01b74f6f_28927554cuda3std3__449_GLOBAL__N__028d5d3c_9_kernel_cu_01b74f6f_28927556ignoreE,@object
	.size		_ZN47_INTERNAL_028d5d3c_9_kernel_cu_01b74f6f_28927554cuda3std3__449_GLOBAL__N__028d5d3c_9_kernel_cu_01b74f6f_28927556ignoreE,(_ZN47_INTERNAL_028d5d3c_9_kernel_cu_01b74f6f_28927554cute7productE - _ZN47_INTERNAL_028d5d3c_9_kernel_cu_01b74f6f_28927554cuda3std3__449_GLOBAL__N__028d5d3c_9_kernel_cu_01b74f6f_28927556ignoreE)
_ZN47_INTERNAL_028d5d3c_9_kernel_cu_01b74f6f_28927554cuda3std3__449_GLOBAL__N__028d5d3c_9_kernel_cu_01b74f6f_28927556ignoreE:
	.zero		1
	.type		_ZN47_INTERNAL_028d5d3c_9_kernel_cu_01b74f6f_28927554cute7productE,@object
	.size		_ZN47_INTERNAL_028d5d3c_9_kernel_cu_01b74f6f_28927554cute7productE,(_ZN47_INTERNAL_028d5d3c_9_kernel_cu_01b74f6f_28927554cuda3std3__45__cpo3endE - _ZN47_INTERNAL_028d5d3c_9_kernel_cu_01b74f6f_28927554cute7productE)
_ZN47_INTERNAL_028d5d3c_9_kernel_cu_01b74f6f_28927554cute7productE:
	.zero		1
	.type		_ZN47_INTERNAL_028d5d3c_9_kernel_cu_01b74f6f_28927554cuda3std3__45__cpo3endE,@object
	.size		_ZN47_INTERNAL_028d5d3c_9_kernel_cu_01b74f6f_28927554cuda3std3__45__cpo3endE,(_ZN47_INTERNAL_028d5d3c_9_kernel_cu_01b74f6f_28927554cuda3std3__419piecewise_constructE - _ZN47_INTERNAL_028d5d3c_9_kernel_cu_01b74f6f_28927554cuda3std3__45__cpo3endE)
_ZN47_INTERNAL_028d5d3c_9_kernel_cu_01b74f6f_28927554cuda3std3__45__cpo3endE:
	.zero		1
	.type		_ZN47_INTERNAL_028d5d3c_9_kernel_cu_01b74f6f_28927554cuda3std3__419piecewise_constructE,@object
	.size		_ZN47_INTERNAL_028d5d3c_9_kernel_cu_01b74f6f_28927554cuda3std3__419piecewise_constructE,(_ZN47_INTERNAL_028d5d3c_9_kernel_cu_01b74f6f_28927554cuda3std3__45__cpo4cendE - _ZN47_INTERNAL_028d5d3c_9_kernel_cu_01b74f6f_28927554cuda3std3__419piecewise_constructE)
_ZN47_INTERNAL_028d5d3c_9_kernel_cu_01b74f6f_28927554cuda3std3__419piecewise_constructE:
	.zero		1
	.type		_ZN47_INTERNAL_028d5d3c_9_kernel_cu_01b74f6f_28927554cuda3std3__45__cpo4cendE,@object
	.size		_ZN47_INTERNAL_028d5d3c_9_kernel_cu_01b74f6f_28927554cuda3std3__45__cpo4cendE,(_ZN47_INTERNAL_028d5d3c_9_kernel_cu_01b74f6f_28927554cuda3std6ranges3__45__cpo4swapE - _ZN47_INTERNAL_028d5d3c_9_kernel_cu_01b74f6f_28927554cuda3std3__45__cpo4cendE)
_ZN47_INTERNAL_028d5d3c_9_kernel_cu_01b74f6f_28927554cuda3std3__45__cpo4cendE:
	.zero		1
	.type		_ZN47_INTERNAL_028d5d3c_9_kernel_cu_01b74f6f_28927554cuda3std6ranges3__45__cpo4swapE,@object
	.size		_ZN47_INTERNAL_028d5d3c_9_kernel_cu_01b74f6f_28927554cuda3std6ranges3__45__cpo4swapE,(.L_10 - _ZN47_INTERNAL_028d5d3c_9_kernel_cu_01b74f6f_28927554cuda3std6ranges3__45__cpo4swapE)
_ZN47_INTERNAL_028d5d3c_9_kernel_cu_01b74f6f_28927554cuda3std6ranges3__45__cpo4swapE:
	.zero		1
.L_10:


//--------------------- .nv.constant0._ZN9deep_gemm24sm100_fp8_gemm_1d1d_implILN4cute4UMMA5MajorE0ELS3_0ELj0ELj4096ELj7168ELj128ELj224ELj128ELj64ELj128ELj128ELj64ELj4ELj128ELj128ELj1ELb0ELj147ELNS_8GemmTypeE1ELb0EN7cutlass10bfloat16_tENS_16EpilogueIdentityEEEvPijjj14CUtensorMap_stS9_S9_S9_S9_ --------------------------
	.section	.nv.constant0._ZN9deep_gemm24sm100_fp8_gemm_1d1d_implILN4cute4UMMA5MajorE0ELS3_0ELj0ELj4096ELj7168ELj128ELj224ELj128ELj64ELj128ELj128ELj64ELj4ELj128ELj128ELj1ELb0ELj147ELNS_8GemmTypeE1ELb0EN7cutlass10bfloat16_tENS_16EpilogueIdentityEEEvPijjj14CUtensorMap_stS9_S9_S9_S9_,"a",@progbits
	.sectionflags	@""
	.align	4
.nv.constant0._ZN9deep_gemm24sm100_fp8_gemm_1d1d_implILN4cute4UMMA5MajorE0ELS3_0ELj0ELj4096ELj7168ELj128ELj224ELj128ELj64ELj128ELj128ELj64ELj4ELj128ELj128ELj1ELb0ELj147ELNS_8GemmTypeE1ELb0EN7cutlass10bfloat16_tENS_16EpilogueIdentityEEEvPijjj14CUtensorMap_stS9_S9_S9_S9_:
	.zero		1600


//--------------------- SYMBOLS --------------------------

	.type		.nv.reservedSmem.offset0,@object
	.size		.nv.reservedSmem.offset0,0x4
	.type		.nv.reservedSmem.cap,@object
	.size		.nv.reservedSmem.cap,0x4
